//
// Generated by NVIDIA NVVM Compiler
//
// Compiler Build ID: CL-36424714
// Cuda compilation tools, release 13.0, V13.0.88
// Based on NVVM 20.0.0
//

.version 9.0
.target sm_100
.address_size 64

	// .globl	_Z17block_linear_scanPKiPiS1_i

.visible .entry _Z17block_linear_scanPKiPiS1_i(
	.param .u64 .ptr .align 1 _Z17block_linear_scanPKiPiS1_i_param_0,
	.param .u64 .ptr .align 1 _Z17block_linear_scanPKiPiS1_i_param_1,
	.param .u64 .ptr .align 1 _Z17block_linear_scanPKiPiS1_i_param_2,
	.param .u32 _Z17block_linear_scanPKiPiS1_i_param_3
)
{
	.reg .pred 	%p<8>;
	.reg .b32 	%r<29>;
	.reg .b64 	%rd<49>;

	ld.param.u64 	%rd28, [_Z17block_linear_scanPKiPiS1_i_param_0];
	ld.param.u64 	%rd29, [_Z17block_linear_scanPKiPiS1_i_param_1];
	ld.param.u64 	%rd27, [_Z17block_linear_scanPKiPiS1_i_param_2];
	ld.param.u32 	%r9, [_Z17block_linear_scanPKiPiS1_i_param_3];
	cvta.to.global.u64 	%rd1, %rd29;
	cvta.to.global.u64 	%rd2, %rd28;
	mov.u32 	%r1, %ctaid.x;
	mov.u32 	%r10, %ntid.x;
	cvt.u64.u32 	%rd3, %r10;
	mul.wide.u32 	%rd4, %r1, %r10;
	mov.u32 	%r11, %tid.x;
	setp.ne.s32 	%p1, %r11, 0;
	@%p1 bra 	$L__BB0_10;
	cvt.s64.s32 	%rd5, %r9;
	setp.ge.u64 	%p2, %rd4, %rd5;
	mov.b32 	%r28, 0;
	@%p2 bra 	$L__BB0_8;
	not.b64 	%rd31, %rd4;
	add.s64 	%rd32, %rd31, %rd5;
	add.s64 	%rd33, %rd3, -1;
	min.u64 	%rd34, %rd32, %rd33;
	add.s64 	%rd6, %rd34, 1;
	and.b64  	%rd7, %rd6, 3;
	setp.lt.u64 	%p3, %rd34, 3;
	mov.b32 	%r28, 0;
	mov.b64 	%rd45, 0;
	@%p3 bra 	$L__BB0_5;
	and.b64  	%rd45, %rd6, -4;
	shl.b64 	%rd35, %rd4, 2;
	add.s64 	%rd36, %rd35, 8;
	add.s64 	%rd43, %rd2, %rd36;
	add.s64 	%rd42, %rd1, %rd36;
	mov.b32 	%r28, 0;
	mov.u64 	%rd44, %rd45;
$L__BB0_4:
	ld.global.u32 	%r16, [%rd43+-8];
	add.s32 	%r17, %r16, %r28;
	st.global.u32 	[%rd42+-8], %r17;
	ld.global.u32 	%r18, [%rd43+-4];
	add.s32 	%r19, %r18, %r17;
	st.global.u32 	[%rd42+-4], %r19;
	ld.global.u32 	%r20, [%rd43];
	add.s32 	%r21, %r20, %r19;
	st.global.u32 	[%rd42], %r21;
	ld.global.u32 	%r22, [%rd43+4];
	add.s32 	%r28, %r22, %r21;
	st.global.u32 	[%rd42+4], %r28;
	add.s64 	%rd44, %rd44, -4;
	add.s64 	%rd43, %rd43, 16;
	add.s64 	%rd42, %rd42, 16;
	setp.ne.s64 	%p4, %rd44, 0;
	@%p4 bra 	$L__BB0_4;
$L__BB0_5:
	setp.eq.s64 	%p5, %rd7, 0;
	@%p5 bra 	$L__BB0_8;
	add.s64 	%rd37, %rd45, %rd4;
	shl.b64 	%rd38, %rd37, 2;
	add.s64 	%rd48, %rd1, %rd38;
	add.s64 	%rd47, %rd2, %rd38;
	neg.s64 	%rd46, %rd7;
$L__BB0_7:
	.pragma "nounroll";
	ld.global.u32 	%r23, [%rd47];
	add.s32 	%r28, %r23, %r28;
	st.global.u32 	[%rd48], %r28;
	add.s64 	%rd48, %rd48, 4;
	add.s64 	%rd47, %rd47, 4;
	add.s64 	%rd46, %rd46, 1;
	setp.ne.s64 	%p6, %rd46, 0;
	@%p6 bra 	$L__BB0_7;
$L__BB0_8:
	setp.eq.s64 	%p7, %rd27, 0;
	@%p7 bra 	$L__BB0_10;
	cvta.to.global.u64 	%rd39, %rd27;
	mul.wide.u32 	%rd40, %r1, 4;
	add.s64 	%rd41, %rd39, %rd40;
	st.global.u32 	[%rd41], %r28;
$L__BB0_10:
	ret;

}
	// .globl	_Z10add_blocksPii
.visible .entry _Z10add_blocksPii(
	.param .u64 .ptr .align 1 _Z10add_blocksPii_param_0,
	.param .u32 _Z10add_blocksPii_param_1
)
{
	.reg .pred 	%p<12>;
	.reg .b32 	%r<67>;
	.reg .b64 	%rd<41>;

	ld.param.u64 	%rd22, [_Z10add_blocksPii_param_0];
	ld.param.u32 	%r4, [_Z10add_blocksPii_param_1];
	cvta.to.global.u64 	%rd1, %rd22;
	mov.u32 	%r5, %tid.x;
	setp.ne.s32 	%p1, %r5, 0;
	setp.lt.u32 	%p2, %r4, 2;
	or.pred  	%p3, %p1, %p2;
	@%p3 bra 	$L__BB1_13;
	cvt.s64.s32 	%rd24, %r4;
	add.s64 	%rd2, %rd24, -1;
	add.s64 	%rd25, %rd24, -2;
	and.b64  	%rd3, %rd2, 15;
	setp.lt.u64 	%p4, %rd25, 15;
	mov.b64 	%rd36, 1;
	@%p4 bra 	$L__BB1_4;
	ld.global.u32 	%r66, [%rd1];
	and.b64  	%rd27, %rd2, -16;
	neg.s64 	%rd4, %rd27;
	add.s64 	%rd34, %rd1, 32;
	mov.b64 	%rd36, 1;
$L__BB1_3:
	.pragma "nounroll";
	ld.global.u32 	%r6, [%rd34+-28];
	add.s32 	%r7, %r6, %r66;
	st.global.u32 	[%rd34+-28], %r7;
	ld.global.u32 	%r8, [%rd34+-24];
	add.s32 	%r9, %r8, %r7;
	st.global.u32 	[%rd34+-24], %r9;
	ld.global.u32 	%r10, [%rd34+-20];
	add.s32 	%r11, %r10, %r9;
	st.global.u32 	[%rd34+-20], %r11;
	ld.global.u32 	%r12, [%rd34+-16];
	add.s32 	%r13, %r12, %r11;
	st.global.u32 	[%rd34+-16], %r13;
	ld.global.u32 	%r14, [%rd34+-12];
	add.s32 	%r15, %r14, %r13;
	st.global.u32 	[%rd34+-12], %r15;
	ld.global.u32 	%r16, [%rd34+-8];
	add.s32 	%r17, %r16, %r15;
	st.global.u32 	[%rd34+-8], %r17;
	ld.global.u32 	%r18, [%rd34+-4];
	add.s32 	%r19, %r18, %r17;
	st.global.u32 	[%rd34+-4], %r19;
	ld.global.u32 	%r20, [%rd34];
	add.s32 	%r21, %r20, %r19;
	st.global.u32 	[%rd34], %r21;
	ld.global.u32 	%r22, [%rd34+4];
	add.s32 	%r23, %r22, %r21;
	st.global.u32 	[%rd34+4], %r23;
	ld.global.u32 	%r24, [%rd34+8];
	add.s32 	%r25, %r24, %r23;
	st.global.u32 	[%rd34+8], %r25;
	ld.global.u32 	%r26, [%rd34+12];
	add.s32 	%r27, %r26, %r25;
	st.global.u32 	[%rd34+12], %r27;
	ld.global.u32 	%r28, [%rd34+16];
	add.s32 	%r29, %r28, %r27;
	st.global.u32 	[%rd34+16], %r29;
	ld.global.u32 	%r30, [%rd34+20];
	add.s32 	%r31, %r30, %r29;
	st.global.u32 	[%rd34+20], %r31;
	ld.global.u32 	%r32, [%rd34+24];
	add.s32 	%r33, %r32, %r31;
	st.global.u32 	[%rd34+24], %r33;
	ld.global.u32 	%r34, [%rd34+28];
	add.s32 	%r35, %r34, %r33;
	st.global.u32 	[%rd34+28], %r35;
	ld.global.u32 	%r36, [%rd34+32];
	add.s32 	%r66, %r36, %r35;
	st.global.u32 	[%rd34+32], %r66;
	add.s64 	%rd36, %rd36, 16;
	add.s64 	%rd28, %rd4, %rd36;
	add.s64 	%rd34, %rd34, 64;
	setp.ne.s64 	%p5, %rd28, 1;
	@%p5 bra 	$L__BB1_3;
$L__BB1_4:
	setp.eq.s64 	%p6, %rd3, 0;
	@%p6 bra 	$L__BB1_13;
	and.b64  	%rd11, %rd2, 7;
	setp.lt.u64 	%p7, %rd3, 8;
	@%p7 bra 	$L__BB1_7;
	shl.b64 	%rd29, %rd36, 2;
	add.s64 	%rd30, %rd1, %rd29;
	ld.global.u32 	%r37, [%rd30+-4];
	ld.global.u32 	%r38, [%rd30];
	add.s32 	%r39, %r38, %r37;
	st.global.u32 	[%rd30], %r39;
	ld.global.u32 	%r40, [%rd30+4];
	add.s32 	%r41, %r40, %r39;
	st.global.u32 	[%rd30+4], %r41;
	ld.global.u32 	%r42, [%rd30+8];
	add.s32 	%r43, %r42, %r41;
	st.global.u32 	[%rd30+8], %r43;
	ld.global.u32 	%r44, [%rd30+12];
	add.s32 	%r45, %r44, %r43;
	st.global.u32 	[%rd30+12], %r45;
	ld.global.u32 	%r46, [%rd30+16];
	add.s32 	%r47, %r46, %r45;
	st.global.u32 	[%rd30+16], %r47;
	ld.global.u32 	%r48, [%rd30+20];
	add.s32 	%r49, %r48, %r47;
	st.global.u32 	[%rd30+20], %r49;
	ld.global.u32 	%r50, [%rd30+24];
	add.s32 	%r51, %r50, %r49;
	st.global.u32 	[%rd30+24], %r51;
	ld.global.u32 	%r52, [%rd30+28];
	add.s32 	%r53, %r52, %r51;
	st.global.u32 	[%rd30+28], %r53;
	add.s64 	%rd36, %rd36, 8;
$L__BB1_7:
	setp.eq.s64 	%p8, %rd11, 0;
	@%p8 bra 	$L__BB1_13;
	and.b64  	%rd39, %rd2, 3;
	setp.lt.u64 	%p9, %rd11, 4;
	@%p9 bra 	$L__BB1_10;
	shl.b64 	%rd31, %rd36, 2;
	add.s64 	%rd32, %rd1, %rd31;
	ld.global.u32 	%r54, [%rd32+-4];
	ld.global.u32 	%r55, [%rd32];
	add.s32 	%r56, %r55, %r54;
	st.global.u32 	[%rd32], %r56;
	ld.global.u32 	%r57, [%rd32+4];
	add.s32 	%r58, %r57, %r56;
	st.global.u32 	[%rd32+4], %r58;
	ld.global.u32 	%r59, [%rd32+8];
	add.s32 	%r60, %r59, %r58;
	st.global.u32 	[%rd32+8], %r60;
	ld.global.u32 	%r61, [%rd32+12];
	add.s32 	%r62, %r61, %r60;
	st.global.u32 	[%rd32+12], %r62;
	add.s64 	%rd36, %rd36, 4;
$L__BB1_10:
	setp.eq.s64 	%p10, %rd39, 0;
	@%p10 bra 	$L__BB1_13;
	shl.b64 	%rd33, %rd36, 2;
	add.s64 	%rd40, %rd1, %rd33;
$L__BB1_12:
	.pragma "nounroll";
	ld.global.u32 	%r63, [%rd40+-4];
	ld.global.u32 	%r64, [%rd40];
	add.s32 	%r65, %r64, %r63;
	st.global.u32 	[%rd40], %r65;
	add.s64 	%rd40, %rd40, 4;
	add.s64 	%rd39, %rd39, -1;
	setp.ne.s64 	%p11, %rd39, 0;
	@%p11 bra 	$L__BB1_12;
$L__BB1_13:
	ret;

}
	// .globl	_Z11add_offsetsPiS_i
.visible .entry _Z11add_offsetsPiS_i(
	.param .u64 .ptr .align 1 _Z11add_offsetsPiS_i_param_0,
	.param .u64 .ptr .align 1 _Z11add_offsetsPiS_i_param_1,
	.param .u32 _Z11add_offsetsPiS_i_param_2
)
{
	.reg .pred 	%p<4>;
	.reg .b32 	%r<10>;
	.reg .b64 	%rd<9>;

	ld.param.u64 	%rd1, [_Z11add_offsetsPiS_i_param_0];
	ld.param.u64 	%rd2, [_Z11add_offsetsPiS_i_param_1];
	ld.param.u32 	%r3, [_Z11add_offsetsPiS_i_param_2];
	mov.u32 	%r4, %tid.x;
	mov.u32 	%r1, %ctaid.x;
	shl.b32 	%r5, %r1, 8;
	add.s32 	%r2, %r5, %r4;
	setp.ge.s32 	%p1, %r2, %r3;
	setp.eq.s32 	%p2, %r1, 0;
	or.pred  	%p3, %p2, %p1;
	@%p3 bra 	$L__BB2_2;
	cvta.to.global.u64 	%rd3, %rd2;
	cvta.to.global.u64 	%rd4, %rd1;
	add.s32 	%r6, %r1, -1;
	mul.wide.u32 	%rd5, %r6, 4;
	add.s64 	%rd6, %rd3, %rd5;
	ld.global.u32 	%r7, [%rd6];
	mul.wide.s32 	%rd7, %r2, 4;
	add.s64 	%rd8, %rd4, %rd7;
	ld.global.u32 	%r8, [%rd8];
	add.s32 	%r9, %r8, %r7;
	st.global.u32 	[%rd8], %r9;
$L__BB2_2:
	ret;

}


// ===== COMPILED SASS (sm_100) =====

	.target	sm_100

	.elftype	@"ET_EXEC"


//--------------------- .note.nv.tkinfo           --------------------------
	.section	.note.nv.tkinfo,"",@"SHT_NOTE"
	.sectionflags	@"SHF_NOTE_NV_TKINFO"
	.tkinfo
        /*0018*/ 	.word	0x00000002
        /*0030*/ 	.string	""
        /*0030*/ 	.string	"ptxas"
        /*0030*/ 	.string	"Cuda compilation tools, release 13.0, V13.0.88"
        /*0030*/ 	.string	"Build cuda_13.0.r13.0/compiler.36424714_0"
        /*0030*/ 	.string	"-arch sm_100 -m 64 "



//--------------------- .note.nv.cuinfo           --------------------------
	.section	.note.nv.cuinfo,"",@"SHT_NOTE"
	.sectionflags	@"SHF_NOTE_NV_CUINFO"
        /*0018*/ 	.short	0x0002
        /*001a*/ 	.short	0x0064
        /*001c*/ 	.short	0x0082
	.zero		2


//--------------------- .nv.info                  --------------------------
	.section	.nv.info,"",@"SHT_CUDA_INFO"
	.align	4


	//----- nvinfo : EIATTR_REGCOUNT
	.align		4
        /*0000*/ 	.byte	0x04, 0x2f
        /*0002*/ 	.short	(.L_1 - .L_0)
	.align		4
.L_0:
        /*0004*/ 	.word	index@(_Z17block_linear_scanPKiPiS1_i)
        /*0008*/ 	.word	0x00000018


	//----- nvinfo : EIATTR_FRAME_SIZE
	.align		4
.L_1:
        /*000c*/ 	.byte	0x04, 0x11
        /*000e*/ 	.short	(.L_3 - .L_2)
	.align		4
.L_2:
        /*0010*/ 	.word	index@(_Z17block_linear_scanPKiPiS1_i)
        /*0014*/ 	.word	0x00000000


	//----- nvinfo : EIATTR_REGCOUNT
	.align		4
.L_3:
        /*0018*/ 	.byte	0x04, 0x2f
        /*001a*/ 	.short	(.L_5 - .L_4)
	.align		4
.L_4:
        /*001c*/ 	.word	index@(_Z10add_blocksPii)
        /*0020*/ 	.word	0x00000020


	//----- nvinfo : EIATTR_FRAME_SIZE
	.align		4
.L_5:
        /*0024*/ 	.byte	0x04, 0x11
        /*0026*/ 	.short	(.L_7 - .L_6)
	.align		4
.L_6:
        /*0028*/ 	.word	index@(_Z10add_blocksPii)
        /*002c*/ 	.word	0x00000000


	//----- nvinfo : EIATTR_REGCOUNT
	.align		4
.L_7:
        /*0030*/ 	.byte	0x04, 0x2f
        /*0032*/ 	.short	(.L_9 - .L_8)
	.align		4
.L_8:
        /*0034*/ 	.word	index@(_Z11add_offsetsPiS_i)
        /*0038*/ 	.word	0x0000000c


	//----- nvinfo : EIATTR_FRAME_SIZE
	.align		4
.L_9:
        /*003c*/ 	.byte	0x04, 0x11
        /*003e*/ 	.short	(.L_11 - .L_10)
	.align		4
.L_10:
        /*0040*/ 	.word	index@(_Z11add_offsetsPiS_i)
        /*0044*/ 	.word	0x00000000


	//----- nvinfo : EIATTR_MIN_STACK_SIZE
	.align		4
.L_11:
        /*0048*/ 	.byte	0x04, 0x12
        /*004a*/ 	.short	(.L_13 - .L_12)
	.align		4
.L_12:
        /*004c*/ 	.word	index@(_Z11add_offsetsPiS_i)
        /*0050*/ 	.word	0x00000000


	//----- nvinfo : EIATTR_MIN_STACK_SIZE
	.align		4
.L_13:
        /*0054*/ 	.byte	0x04, 0x12
        /*0056*/ 	.short	(.L_15 - .L_14)
	.align		4
.L_14:
        /*0058*/ 	.word	index@(_Z10add_blocksPii)
        /*005c*/ 	.word	0x00000000


	//----- nvinfo : EIATTR_MIN_STACK_SIZE
	.align		4
.L_15:
        /*0060*/ 	.byte	0x04, 0x12
        /*0062*/ 	.short	(.L_17 - .L_16)
	.align		4
.L_16:
        /*0064*/ 	.word	index@(_Z17block_linear_scanPKiPiS1_i)
        /*0068*/ 	.word	0x00000000
.L_17:


//--------------------- .nv.compat                --------------------------
	.section	.nv.compat,"",@"SHT_CUDA_COMPAT_INFO"
	.align	4
        /*0000*/ 	.byte	0x02, 0x09, 0x00, 0x00, 0x02, 0x02, 0x01, 0x00, 0x02, 0x05, 0x05, 0x00, 0x03, 0x07, 0x01, 0x01
        /*0010*/ 	.byte	0x02, 0x03, 0x00, 0x00, 0x02, 0x06, 0x01, 0x00, 0x04, 0x0b, 0x08, 0x00, 0x09, 0x00, 0x00, 0x00
        /*0020*/ 	.byte	0x00, 0x00, 0x00, 0x00


//--------------------- .nv.info._Z11add_offsetsPiS_i --------------------------
	.section	.nv.info._Z11add_offsetsPiS_i,"",@"SHT_CUDA_INFO"
	.sectionflags	@""
	.align	4


	//----- nvinfo : EIATTR_CUDA_API_VERSION
	.align		4
        /*0000*/ 	.byte	0x04, 0x37
        /*0002*/ 	.short	(.L_19 - .L_18)
.L_18:
        /*0004*/ 	.word	0x00000082


	//----- nvinfo : EIATTR_KPARAM_INFO
	.align		4
.L_19:
        /*0008*/ 	.byte	0x04, 0x17
        /*000a*/ 	.short	(.L_21 - .L_20)
.L_20:
        /*000c*/ 	.word	0x00000000
        /*0010*/ 	.short	0x0002
        /*0012*/ 	.short	0x0010
        /*0014*/ 	.byte	0x00, 0xf0, 0x11, 0x00


	//----- nvinfo : EIATTR_KPARAM_INFO
	.align		4
.L_21:
        /*0018*/ 	.byte	0x04, 0x17
        /*001a*/ 	.short	(.L_23 - .L_22)
.L_22:
        /*001c*/ 	.word	0x00000000
        /*0020*/ 	.short	0x0001
        /*0022*/ 	.short	0x0008
        /*0024*/ 	.byte	0x00, 0xf5, 0x21, 0x00


	//----- nvinfo : EIATTR_KPARAM_INFO
	.align		4
.L_23:
        /*0028*/ 	.byte	0x04, 0x17
        /*002a*/ 	.short	(.L_25 - .L_24)
.L_24:
        /*002c*/ 	.word	0x00000000
        /*0030*/ 	.short	0x0000
        /*0032*/ 	.short	0x0000
        /*0034*/ 	.byte	0x00, 0xf5, 0x21, 0x00


	//----- nvinfo : EIATTR_SPARSE_MMA_MASK
	.align		4
.L_25:
        /*0038*/ 	.byte	0x03, 0x50
        /*003a*/ 	.short	0x0000


	//----- nvinfo : EIATTR_MAXREG_COUNT
	.align		4
        /*003c*/ 	.byte	0x03, 0x1b
        /*003e*/ 	.short	0x00ff


	//----- nvinfo : EIATTR_MERCURY_ISA_VERSION
	.align		4
        /*0040*/ 	.byte	0x03, 0x5f
        /*0042*/ 	.short	0x0101


	//----- nvinfo : EIATTR_VRC_CTA_INIT_COUNT
	.align		4
        /*0044*/ 	.byte	0x02, 0x4a
	.zero		1
	.zero		1


	//----- nvinfo : EIATTR_EXIT_INSTR_OFFSETS
	.align		4
        /*0048*/ 	.byte	0x04, 0x1c
        /*004a*/ 	.short	(.L_27 - .L_26)


	//   ....[0]....
.L_26:
        /*004c*/ 	.word	0x00000070


	//   ....[1]....
        /*0050*/ 	.word	0x00000120


	//----- nvinfo : EIATTR_CBANK_PARAM_SIZE
	.align		4
.L_27:
        /*0054*/ 	.byte	0x03, 0x19
        /*0056*/ 	.short	0x0014


	//----- nvinfo : EIATTR_PARAM_CBANK
	.align		4
        /*0058*/ 	.byte	0x04, 0x0a
        /*005a*/ 	.short	(.L_29 - .L_28)
	.align		4
.L_28:
        /*005c*/ 	.word	index@(.nv.constant0._Z11add_offsetsPiS_i)
        /*0060*/ 	.short	0x0380
        /*0062*/ 	.short	0x0014


	//----- nvinfo : EIATTR_SW_WAR
	.align		4
.L_29:
        /*0064*/ 	.byte	0x04, 0x36
        /*0066*/ 	.short	(.L_31 - .L_30)
.L_30:
        /*0068*/ 	.word	0x00000008
.L_31:


//--------------------- .nv.info._Z10add_blocksPii --------------------------
	.section	.nv.info._Z10add_blocksPii,"",@"SHT_CUDA_INFO"
	.sectionflags	@""
	.align	4


	//----- nvinfo : EIATTR_CUDA_API_VERSION
	.align		4
        /*0000*/ 	.byte	0x04, 0x37
        /*0002*/ 	.short	(.L_33 - .L_32)
.L_32:
        /*0004*/ 	.word	0x00000082


	//----- nvinfo : EIATTR_KPARAM_INFO
	.align		4
.L_33:
        /*0008*/ 	.byte	0x04, 0x17
        /*000a*/ 	.short	(.L_35 - .L_34)
.L_34:
        /*000c*/ 	.word	0x00000000
        /*0010*/ 	.short	0x0001
        /*0012*/ 	.short	0x0008
        /*0014*/ 	.byte	0x00, 0xf0, 0x11, 0x00


	//----- nvinfo : EIATTR_KPARAM_INFO
	.align		4
.L_35:
        /*0018*/ 	.byte	0x04, 0x17
        /*001a*/ 	.short	(.L_37 - .L_36)
.L_36:
        /*001c*/ 	.word	0x00000000
        /*0020*/ 	.short	0x0000
        /*0022*/ 	.short	0x0000
        /*0024*/ 	.byte	0x00, 0xf5, 0x21, 0x00


	//----- nvinfo : EIATTR_SPARSE_MMA_MASK
	.align		4
.L_37:
        /*0028*/ 	.byte	0x03, 0x50
        /*002a*/ 	.short	0x0000


	//----- nvinfo : EIATTR_MAXREG_COUNT
	.align		4
        /*002c*/ 	.byte	0x03, 0x1b
        /*002e*/ 	.short	0x00ff


	//----- nvinfo : EIATTR_MERCURY_ISA_VERSION
	.align		4
        /*0030*/ 	.byte	0x03, 0x5f
        /*0032*/ 	.short	0x0101


	//----- nvinfo : EIATTR_VRC_CTA_INIT_COUNT
	.align		4
        /*0034*/ 	.byte	0x02, 0x4a
	.zero		1
	.zero		1


	//----- nvinfo : EIATTR_EXIT_INSTR_OFFSETS
	.align		4
        /*0038*/ 	.byte	0x04, 0x1c
        /*003a*/ 	.short	(.L_39 - .L_38)


	//   ....[0]....
.L_38:
        /*003c*/ 	.word	0x00000050


	//   ....[1]....
        /*0040*/ 	.word	0x00000590


	//   ....[2]....
        /*0044*/ 	.word	0x000007e0


	//   ....[3]....
        /*0048*/ 	.word	0x00000950


	//   ....[4]....
        /*004c*/ 	.word	0x00000a80


	//----- nvinfo : EIATTR_CBANK_PARAM_SIZE
	.align		4
.L_39:
        /*0050*/ 	.byte	0x03, 0x19
        /*0052*/ 	.short	0x000c


	//----- nvinfo : EIATTR_PARAM_CBANK
	.align		4
        /*0054*/ 	.byte	0x04, 0x0a
        /*0056*/ 	.short	(.L_41 - .L_40)
	.align		4
.L_40:
        /*0058*/ 	.word	index@(.nv.constant0._Z10add_blocksPii)
        /*005c*/ 	.short	0x0380
        /*005e*/ 	.short	0x000c


	//----- nvinfo : EIATTR_SW_WAR
	.align		4
.L_41:
        /*0060*/ 	.byte	0x04, 0x36
        /*0062*/ 	.short	(.L_43 - .L_42)
.L_42:
        /*0064*/ 	.word	0x00000008
.L_43:


//--------------------- .nv.info._Z17block_linear_scanPKiPiS1_i --------------------------
	.section	.nv.info._Z17block_linear_scanPKiPiS1_i,"",@"SHT_CUDA_INFO"
	.sectionflags	@""
	.align	4


	//----- nvinfo : EIATTR_CUDA_API_VERSION
	.align		4
        /*0000*/ 	.byte	0x04, 0x37
        /*0002*/ 	.short	(.L_45 - .L_44)
.L_44:
        /*0004*/ 	.word	0x00000082


	//----- nvinfo : EIATTR_KPARAM_INFO
	.align		4
.L_45:
        /*0008*/ 	.byte	0x04, 0x17
        /*000a*/ 	.short	(.L_47 - .L_46)
.L_46:
        /*000c*/ 	.word	0x00000000
        /*0010*/ 	.short	0x0003
        /*0012*/ 	.short	0x0018
        /*0014*/ 	.byte	0x00, 0xf0, 0x11, 0x00


	//----- nvinfo : EIATTR_KPARAM_INFO
	.align		4
.L_47:
        /*0018*/ 	.byte	0x04, 0x17
        /*001a*/ 	.short	(.L_49 - .L_48)
.L_48:
        /*001c*/ 	.word	0x00000000
        /*0020*/ 	.short	0x0002
        /*0022*/ 	.short	0x0010
        /*0024*/ 	.byte	0x00, 0xf5, 0x21, 0x00


	//----- nvinfo : EIATTR_KPARAM_INFO
	.align		4
.L_49:
        /*0028*/ 	.byte	0x04, 0x17
        /*002a*/ 	.short	(.L_51 - .L_50)
.L_50:
        /*002c*/ 	.word	0x00000000
        /*0030*/ 	.short	0x0001
        /*0032*/ 	.short	0x0008
        /*0034*/ 	.byte	0x00, 0xf5, 0x21, 0x00


	//----- nvinfo : EIATTR_KPARAM_INFO
	.align		4
.L_51:
        /*0038*/ 	.byte	0x04, 0x17
        /*003a*/ 	.short	(.L_53 - .L_52)
.L_52:
        /*003c*/ 	.word	0x00000000
        /*0040*/ 	.short	0x0000
        /*0042*/ 	.short	0x0000
        /*0044*/ 	.byte	0x00, 0xf5, 0x21, 0x00


	//----- nvinfo : EIATTR_SPARSE_MMA_MASK
	.align		4
.L_53:
        /*0048*/ 	.byte	0x03, 0x50
        /*004a*/ 	.short	0x0000


	//----- nvinfo : EIATTR_MAXREG_COUNT
	.align		4
        /*004c*/ 	.byte	0x03, 0x1b
        /*004e*/ 	.short	0x00ff


	//----- nvinfo : EIATTR_MERCURY_ISA_VERSION
	.align		4
        /*0050*/ 	.byte	0x03, 0x5f
        /*0052*/ 	.short	0x0101


	//----- nvinfo : EIATTR_VRC_CTA_INIT_COUNT
	.align		4
        /*0054*/ 	.byte	0x02, 0x4a
	.zero		1
	.zero		1


	//----- nvinfo : EIATTR_EXIT_INSTR_OFFSETS
	.align		4
        /*0058*/ 	.byte	0x04, 0x1c
        /*005a*/ 	.short	(.L_55 - .L_54)


	//   ....[0]....
.L_54:
        /*005c*/ 	.word	0x00000040


	//   ....[1]....
        /*0060*/ 	.word	0x00000d30


	//   ....[2]....
        /*0064*/ 	.word	0x00000d70


	//----- nvinfo : EIATTR_CBANK_PARAM_SIZE
	.align		4
.L_55:
        /*0068*/ 	.byte	0x03, 0x19
        /*006a*/ 	.short	0x001c


	//----- nvinfo : EIATTR_PARAM_CBANK
	.align		4
        /*006c*/ 	.byte	0x04, 0x0a
        /*006e*/ 	.short	(.L_57 - .L_56)
	.align		4
.L_56:
        /*0070*/ 	.word	index@(.nv.constant0._Z17block_linear_scanPKiPiS1_i)
        /*0074*/ 	.short	0x0380
        /*0076*/ 	.short	0x001c


	//----- nvinfo : EIATTR_SW_WAR
	.align		4
.L_57:
        /*0078*/ 	.byte	0x04, 0x36
        /*007a*/ 	.short	(.L_59 - .L_58)
.L_58:
        /*007c*/ 	.word	0x00000008
.L_59:


//--------------------- .nv.callgraph             --------------------------
	.section	.nv.callgraph,"",@"SHT_CUDA_CALLGRAPH"
	.align	4
	.sectionentsize	8
	.align		4
        /*0000*/ 	.word	0x00000000
	.align		4
        /*0004*/ 	.word	0xffffffff
	.align		4
        /*0008*/ 	.word	0x00000000
	.align		4
        /*000c*/ 	.word	0xfffffffe
	.align		4
        /*0010*/ 	.word	0x00000000
	.align		4
        /*0014*/ 	.word	0xfffffffd
	.align		4
        /*0018*/ 	.word	0x00000000
	.align		4
        /*001c*/ 	.word	0xfffffffc


//--------------------- .text._Z11add_offsetsPiS_i --------------------------
	.section	.text._Z11add_offsetsPiS_i,"ax",@progbits
	.align	128
        .global         _Z11add_offsetsPiS_i
        .type           _Z11add_offsetsPiS_i,@function
        .size           _Z11add_offsetsPiS_i,(.L_x_14 - _Z11add_offsetsPiS_i)
        .other          _Z11add_offsetsPiS_i,@"STO_CUDA_ENTRY STV_DEFAULT"
_Z11add_offsetsPiS_i:
.text._Z11add_offsetsPiS_i:
[----:B------:R-:W-:Y:S01]  /*0000*/  LDC R1, c[0x0][0x37c] ;  /* 0x0000df00ff017b82 */ /* 0x000fe20000000800 */
[----:B------:R-:W0:Y:S01]  /*0010*/  S2R R7, SR_TID.X ;  /* 0x0000000000077919 */ /* 0x000e220000002100 */
[----:B------:R-:W1:Y:S01]  /*0020*/  LDCU UR4, c[0x0][0x390] ;  /* 0x00007200ff0477ac */ /* 0x000e620008000800 */
[----:B------:R-:W0:Y:S02]  /*0030*/  S2R R0, SR_CTAID.X ;  /* 0x0000000000007919 */ /* 0x000e240000002500 */
[----:B0-----:R-:W-:-:S04]  /*0040*/  LEA R7, R0, R7, 0x8 ;  /* 0x0000000700077211 */ /* 0x001fc800078e40ff */
[----:B-1----:R-:W-:-:S04]  /*0050*/  ISETP.GE.AND P0, PT, R7, UR4, PT ;  /* 0x0000000407007c0c */ /* 0x002fc8000bf06270 */
[----:B------:R-:W-:-:S13]  /*0060*/  ISETP.EQ.OR P0, PT, R0, RZ, P0 ;  /* 0x000000ff0000720c */ /* 0x000fda0000702670 */
[----:B------:R-:W-:Y:S05]  /*0070*/  @P0 EXIT ;  /* 0x000000000000094d */ /* 0x000fea0003800000 */
[----:B------:R-:W0:Y:S01]  /*0080*/  LDC.64 R2, c[0x0][0x388] ;  /* 0x0000e200ff027b82 */ /* 0x000e220000000a00 */
[----:B------:R-:W1:Y:S01]  /*0090*/  LDCU.64 UR4, c[0x0][0x358] ;  /* 0x00006b00ff0477ac */ /* 0x000e620008000a00 */
[----:B------:R-:W-:-:S06]  /*00a0*/  IADD3 R9, PT, PT, R0, -0x1, RZ ;  /* 0xffffffff00097810 */ /* 0x000fcc0007ffe0ff */
[----:B------:R-:W2:Y:S01]  /*00b0*/  LDC.64 R4, c[0x0][0x380] ;  /* 0x0000e000ff047b82 */ /* 0x000ea20000000a00 */
[----:B0-----:R-:W-:-:S06]  /*00c0*/  IMAD.WIDE.U32 R2, R9, 0x4, R2 ;  /* 0x0000000409027825 */ /* 0x001fcc00078e0002 */
[----:B-1----:R-:W3:Y:S01]  /*00d0*/  LDG.E R2, desc[UR4][R2.64] ;  /* 0x0000000402027981 */ /* 0x002ee2000c1e1900 */
[----:B--2---:R-:W-:-:S05]  /*00e0*/  IMAD.WIDE R4, R7, 0x4, R4 ;  /* 0x0000000407047825 */ /* 0x004fca00078e0204 */
[----:B------:R-:W3:Y:S02]  /*00f0*/  LDG.E R7, desc[UR4][R4.64] ;  /* 0x0000000404077981 */ /* 0x000ee4000c1e1900 */
[----:B---3--:R-:W-:-:S05]  /*0100*/  IADD3 R7, PT, PT, R2, R7, RZ ;  /* 0x0000000702077210 */ /* 0x008fca0007ffe0ff */
[----:B------:R-:W-:Y:S01]  /*0110*/  STG.E desc[UR4][R4.64], R7 ;  /* 0x0000000704007986 */ /* 0x000fe2000c101904 */
[----:B------:R-:W-:Y:S05]  /*0120*/  EXIT ;  /* 0x000000000000794d */ /* 0x000fea0003800000 */
.L_x_0:
[----:B------:R-:W-:-:S00]  /*0130*/  BRA `(.L_x_0) ;  /* 0xfffffffc00fc7947 */ /* 0x000fc0000383ffff */
[----:B------:R-:W-:-:S00]  /*0140*/  NOP ;  /* 0x0000000000007918 */ /* 0x000fc00000000000 */
        /* <DEDUP_REMOVED lines=11> */
.L_x_14:


//--------------------- .text._Z10add_blocksPii   --------------------------
	.section	.text._Z10add_blocksPii,"ax",@progbits
	.align	128
        .global         _Z10add_blocksPii
        .type           _Z10add_blocksPii,@function
        .size           _Z10add_blocksPii,(.L_x_15 - _Z10add_blocksPii)
        .other          _Z10add_blocksPii,@"STO_CUDA_ENTRY STV_DEFAULT"
_Z10add_blocksPii:
.text._Z10add_blocksPii:
[----:B------:R-:W-:Y:S01]  /*0000*/  LDC R1, c[0x0][0x37c] ;  /* 0x0000df00ff017b82 */ /* 0x000fe20000000800 */
[----:B------:R-:W0:Y:S07]  /*0010*/  S2R R0, SR_TID.X ;  /* 0x0000000000007919 */ /* 0x000e2e0000002100 */
[----:B------:R-:W1:Y:S02]  /*0020*/  LDC R7, c[0x0][0x388] ;  /* 0x0000e200ff077b82 */ /* 0x000e640000000800 */
[----:B-1----:R-:W-:-:S04]  /*0030*/  ISETP.GE.U32.AND P0, PT, R7, 0x2, PT ;  /* 0x000000020700780c */ /* 0x002fc80003f06070 */
[----:B0-----:R-:W-:-:S13]  /*0040*/  ISETP.NE.OR P0, PT, R0, RZ, !P0 ;  /* 0x000000ff0000720c */ /* 0x001fda0004705670 */
[----:B------:R-:W-:Y:S05]  /*0050*/  @P0 EXIT ;  /* 0x000000000000094d */ /* 0x000fea0003800000 */
[C---:B------:R-:W-:Y:S01]  /*0060*/  IADD3 R5, P2, PT, R7.reuse, -0x1, RZ ;  /* 0xffffffff07057810 */ /* 0x040fe20007f5e0ff */
[----:B------:R-:W0:Y:S01]  /*0070*/  LDCU.64 UR6, c[0x0][0x358] ;  /* 0x00006b00ff0677ac */ /* 0x000e220008000a00 */
[----:B------:R-:W-:Y:S01]  /*0080*/  IADD3 R0, P1, PT, R7, -0x2, RZ ;  /* 0xfffffffe07007810 */ /* 0x000fe20007f3e0ff */
[----:B------:R-:W-:Y:S01]  /*0090*/  IMAD.MOV.U32 R4, RZ, RZ, RZ ;  /* 0x000000ffff047224 */ /* 0x000fe200078e00ff */
[----:B------:R-:W-:Y:S02]  /*00a0*/  SHF.R.S32.HI R7, RZ, 0x1f, R7 ;  /* 0x0000001fff077819 */ /* 0x000fe40000011407 */
[----:B------:R-:W-:Y:S02]  /*00b0*/  ISETP.GE.U32.AND P0, PT, R0, 0xf, PT ;  /* 0x0000000f0000780c */ /* 0x000fe40003f06070 */
[----:B------:R-:W-:Y:S02]  /*00c0*/  IADD3.X R0, PT, PT, R7, -0x1, RZ, P1, !PT ;  /* 0xffffffff07007810 */ /* 0x000fe40000ffe4ff */
[----:B------:R-:W-:-:S02]  /*00d0*/  LOP3.LUT R20, R5, 0xf, RZ, 0xc0, !PT ;  /* 0x0000000f05147812 */ /* 0x000fc400078ec0ff */
[----:B------:R-:W-:Y:S01]  /*00e0*/  ISETP.GE.U32.AND.EX P0, PT, R0, RZ, PT, P0 ;  /* 0x000000ff0000720c */ /* 0x000fe20003f06100 */
[----:B------:R-:W-:Y:S01]  /*00f0*/  IMAD.MOV.U32 R0, RZ, RZ, 0x1 ;  /* 0x00000001ff007424 */ /* 0x000fe200078e00ff */
[----:B------:R-:W-:Y:S02]  /*0100*/  ISETP.NE.U32.AND P1, PT, R20, RZ, PT ;  /* 0x000000ff1400720c */ /* 0x000fe40003f25070 */
[----:B------:R-:W-:Y:S02]  /*0110*/  IADD3.X R7, PT, PT, R7, -0x1, RZ, P2, !PT ;  /* 0xffffffff07077810 */ /* 0x000fe400017fe4ff */
[----:B------:R-:W-:-:S07]  /*0120*/  ISETP.NE.AND.EX P1, PT, RZ, RZ, PT, P1 ;  /* 0x000000ffff00720c */ /* 0x000fce0003f25310 */
[----:B0-----:R-:W-:Y:S06]  /*0130*/  @!P0 BRA `(.L_x_1) ;  /* 0x0000000400148947 */ /* 0x001fec0003800000 */
[----:B------:R-:W0:Y:S01]  /*0140*/  LDC.64 R2, c[0x0][0x380] ;  /* 0x0000e000ff027b82 */ /* 0x000e220000000a00 */
[----:B------:R-:W1:Y:S01]  /*0150*/  LDCU.64 UR4, c[0x0][0x380] ;  /* 0x00007000ff0477ac */ /* 0x000e620008000a00 */
[----:B0-----:R0:W5:Y:S01]  /*0160*/  LDG.E R19, desc[UR6][R2.64] ;  /* 0x0000000602137981 */ /* 0x001162000c1e1900 */
[----:B-1----:R-:W-:Y:S01]  /*0170*/  UIADD3 UR4, UP0, UPT, UR4, 0x20, URZ ;  /* 0x0000002004047890 */ /* 0x002fe2000ff1e0ff */
[----:B------:R-:W-:Y:S01]  /*0180*/  LOP3.LUT R9, R5, 0xfffffff0, RZ, 0xc0, !PT ;  /* 0xfffffff005097812 */ /* 0x000fe200078ec0ff */
[----:B------:R-:W-:Y:S02]  /*0190*/  IMAD.MOV.U32 R0, RZ, RZ, 0x1 ;  /* 0x00000001ff007424 */ /* 0x000fe400078e00ff */
[----:B------:R-:W-:Y:S01]  /*01a0*/  UIADD3.X UR5, UPT, UPT, URZ, UR5, URZ, UP0, !UPT ;  /* 0x00000005ff057290 */ /* 0x000fe200087fe4ff */
[----:B------:R-:W-:Y:S02]  /*01b0*/  IMAD.MOV.U32 R4, RZ, RZ, RZ ;  /* 0x000000ffff047224 */ /* 0x000fe400078e00ff */
[----:B------:R-:W-:-:S03]  /*01c0*/  IMAD.U32 R6, RZ, RZ, UR4 ;  /* 0x00000004ff067e24 */ /* 0x000fc6000f8e00ff */
[----:B0-----:R-:W-:-:S07]  /*01d0*/  IMAD.U32 R11, RZ, RZ, UR5 ;  /* 0x00000005ff0b7e24 */ /* 0x001fce000f8e00ff */
.L_x_2:
[----:B-1----:R-:W-:Y:S02]  /*01e0*/  IMAD.MOV.U32 R2, RZ, RZ, R6 ;  /* 0x000000ffff027224 */ /* 0x002fe400078e0006 */
[----:B------:R-:W-:-:S05]  /*01f0*/  IMAD.MOV.U32 R3, RZ, RZ, R11 ;  /* 0x000000ffff037224 */ /* 0x000fca00078e000b */
[----:B------:R-:W2:Y:S04]  /*0200*/  LDG.E R22, desc[UR6][R2.64+-0x1c] ;  /* 0xffffe40602167981 */ /* 0x000ea8000c1e1900 */
[----:B------:R-:W3:Y:S04]  /*0210*/  LDG.E R24, desc[UR6][R2.64+-0x18] ;  /* 0xffffe80602187981 */ /* 0x000ee8000c1e1900 */
[----:B------:R-:W4:Y:S04]  /*0220*/  LDG.E R26, desc[UR6][R2.64+-0x14] ;  /* 0xffffec06021a7981 */ /* 0x000f28000c1e1900 */
        /* <DEDUP_REMOVED lines=12> */
[----:B------:R-:W4:Y:S01]  /*02f0*/  LDG.E R15, desc[UR6][R2.64+0x20] ;  /* 0x00002006020f7981 */ /* 0x000f22000c1e1900 */
[----:B------:R-:W-:-:S05]  /*0300*/  IADD3 R0, P0, PT, R0, 0x10, RZ ;  /* 0x0000001000007810 */ /* 0x000fca0007f1e0ff */
[----:B------:R-:W-:Y:S02]  /*0310*/  IMAD.X R4, RZ, RZ, R4, P0 ;  /* 0x000000ffff047224 */ /* 0x000fe400000e0604 */
[----:B--2--5:R-:W-:-:S04]  /*0320*/  IMAD.IADD R19, R22, 0x1, R19 ;  /* 0x0000000116137824 */ /* 0x024fc800078e0213 */
[----:B---3--:R-:W-:Y:S01]  /*0330*/  IMAD.IADD R21, R19, 0x1, R24 ;  /* 0x0000000113157824 */ /* 0x008fe200078e0218 */
[----:B------:R-:W-:Y:S03]  /*0340*/  STG.E desc[UR6][R2.64+-0x1c], R19 ;  /* 0xffffe41302007986 */ /* 0x000fe6000c101906 */
[----:B----4-:R-:W-:Y:S01]  /*0350*/  IMAD.IADD R23, R21, 0x1, R26 ;  /* 0x0000000115177824 */ /* 0x010fe200078e021a */
[----:B------:R-:W-:Y:S04]  /*0360*/  STG.E desc[UR6][R2.64+-0x18], R21 ;  /* 0xffffe81502007986 */ /* 0x000fe8000c101906 */
[----:B------:R-:W-:Y:S01]  /*0370*/  IADD3 R25, PT, PT, R23, R28, RZ ;  /* 0x0000001c17197210 */ /* 0x000fe20007ffe0ff */
[----:B------:R-:W-:Y:S04]  /*0380*/  STG.E desc[UR6][R2.64+-0x14], R23 ;  /* 0xffffec1702007986 */ /* 0x000fe8000c101906 */
[----:B------:R-:W-:Y:S01]  /*0390*/  IMAD.IADD R27, R25, 0x1, R27 ;  /* 0x00000001191b7824 */ /* 0x000fe200078e021b */
[----:B------:R-:W-:Y:S03]  /*03a0*/  STG.E desc[UR6][R2.64+-0x10], R25 ;  /* 0xfffff01902007986 */ /* 0x000fe6000c101906 */
        /* <DEDUP_REMOVED lines=9> */
[----:B------:R0:W-:Y:S03]  /*0440*/  STG.E desc[UR6][R2.64+0x4], R6 ;  /* 0x0000040602007986 */ /* 0x0001e6000c101906 */
[----:B------:R-:W-:Y:S01]  /*0450*/  IMAD.IADD R10, R8, 0x1, R10 ;  /* 0x00000001080a7824 */ /* 0x000fe200078e020a */
[----:B------:R-:W-:Y:S03]  /*0460*/  STG.E desc[UR6][R2.64+0x8], R8 ;  /* 0x0000080802007986 */ /* 0x000fe6000c101906 */
[----:B------:R-:W-:Y:S01]  /*0470*/  IMAD.IADD R11, R10, 0x1, R11 ;  /* 0x000000010a0b7824 */ /* 0x000fe200078e020b */
[----:B------:R-:W-:Y:S01]  /*0480*/  STG.E desc[UR6][R2.64+0xc], R10 ;  /* 0x00000c0a02007986 */ /* 0x000fe2000c101906 */
[----:B0-----:R-:W-:-:S03]  /*0490*/  IADD3 R6, P2, PT, R0, -R9, RZ ;  /* 0x8000000900067210 */ /* 0x001fc60007f5e0ff */
[----:B------:R0:W-:Y:S01]  /*04a0*/  STG.E desc[UR6][R2.64+0x10], R11 ;  /* 0x0000100b02007986 */ /* 0x0001e2000c101906 */
[----:B------:R-:W-:Y:S02]  /*04b0*/  IADD3 R12, PT, PT, R11, R12, RZ ;  /* 0x0000000c0b0c7210 */ /* 0x000fe40007ffe0ff */
[----:B------:R-:W-:Y:S01]  /*04c0*/  ISETP.NE.U32.AND P0, PT, R6, 0x1, PT ;  /* 0x000000010600780c */ /* 0x000fe20003f05070 */
[----:B------:R-:W-:Y:S02]  /*04d0*/  IMAD.X R6, R4, 0x1, ~R7, P2 ;  /* 0x0000000104067824 */ /* 0x000fe400010e0e07 */
[----:B------:R-:W-:Y:S01]  /*04e0*/  IMAD.IADD R13, R12, 0x1, R13 ;  /* 0x000000010c0d7824 */ /* 0x000fe200078e020d */
[----:B------:R1:W-:Y:S02]  /*04f0*/  STG.E desc[UR6][R2.64+0x14], R12 ;  /* 0x0000140c02007986 */ /* 0x0003e4000c101906 */
[----:B------:R-:W-:Y:S01]  /*0500*/  ISETP.NE.AND.EX P0, PT, R6, RZ, PT, P0 ;  /* 0x000000ff0600720c */ /* 0x000fe20003f05300 */
[----:B------:R-:W-:Y:S01]  /*0510*/  IMAD.IADD R14, R13, 0x1, R14 ;  /* 0x000000010d0e7824 */ /* 0x000fe200078e020e */
[----:B------:R-:W-:Y:S01]  /*0520*/  IADD3 R6, P2, PT, R2, 0x40, RZ ;  /* 0x0000004002067810 */ /* 0x000fe20007f5e0ff */
[----:B------:R1:W-:Y:S02]  /*0530*/  STG.E desc[UR6][R2.64+0x18], R13 ;  /* 0x0000180d02007986 */ /* 0x0003e4000c101906 */
[----:B------:R-:W-:-:S02]  /*0540*/  IMAD.IADD R19, R14, 0x1, R15 ;  /* 0x000000010e137824 */ /* 0x000fc400078e020f */
[----:B------:R1:W-:Y:S01]  /*0550*/  STG.E desc[UR6][R2.64+0x1c], R14 ;  /* 0x00001c0e02007986 */ /* 0x0003e2000c101906 */
[----:B0-----:R-:W-:-:S03]  /*0560*/  IMAD.X R11, RZ, RZ, R3, P2 ;  /* 0x000000ffff0b7224 */ /* 0x001fc600010e0603 */
[----:B------:R1:W-:Y:S02]  /*0570*/  STG.E desc[UR6][R2.64+0x20], R19 ;  /* 0x0000201302007986 */ /* 0x0003e4000c101906 */
[----:B------:R-:W-:Y:S05]  /*0580*/  @P0 BRA `(.L_x_2) ;  /* 0xfffffffc00140947 */ /* 0x000fea000383ffff */
.L_x_1:
[----:B------:R-:W-:Y:S05]  /*0590*/  @!P1 EXIT ;  /* 0x000000000000994d */ /* 0x000fea0003800000 */
[----:B------:R-:W-:Y:S02]  /*05a0*/  ISETP.GE.U32.AND P1, PT, R20, 0x8, PT ;  /* 0x000000081400780c */ /* 0x000fe40003f26070 */
[----:B------:R-:W-:Y:S02]  /*05b0*/  LOP3.LUT R22, R5, 0x7, RZ, 0xc0, !PT ;  /* 0x0000000705167812 */ /* 0x000fe400078ec0ff */
[----:B------:R-:W-:Y:S02]  /*05c0*/  ISETP.GE.U32.AND.EX P1, PT, RZ, RZ, PT, P1 ;  /* 0x000000ffff00720c */ /* 0x000fe40003f26110 */
[----:B------:R-:W-:-:S04]  /*05d0*/  ISETP.NE.U32.AND P0, PT, R22, RZ, PT ;  /* 0x000000ff1600720c */ /* 0x000fc80003f05070 */
[----:B------:R-:W-:-:S07]  /*05e0*/  ISETP.NE.AND.EX P0, PT, RZ, RZ, PT, P0 ;  /* 0x000000ffff00720c */ /* 0x000fce0003f05300 */
[----:B------:R-:W-:Y:S06]  /*05f0*/  @!P1 BRA `(.L_x_3) ;  /* 0x0000000000789947 */ /* 0x000fec0003800000 */
[----:B-1----:R-:W0:Y:S02]  /*0600*/  LDC.64 R2, c[0x0][0x380] ;  /* 0x0000e000ff027b82 */ /* 0x002e240000000a00 */
[----:B0-----:R-:W-:-:S04]  /*0610*/  LEA R2, P1, R0, R2, 0x2 ;  /* 0x0000000200027211 */ /* 0x001fc800078210ff */
[----:B------:R-:W-:-:S05]  /*0620*/  LEA.HI.X R3, R0, R3, R4, 0x2, P1 ;  /* 0x0000000300037211 */ /* 0x000fca00008f1404 */
[----:B------:R-:W2:Y:S04]  /*0630*/  LDG.E R6, desc[UR6][R2.64+-0x4] ;  /* 0xfffffc0602067981 */ /* 0x000ea8000c1e1900 */
[----:B------:R-:W2:Y:S04]  /*0640*/  LDG.E R7, desc[UR6][R2.64] ;  /* 0x0000000602077981 */ /* 0x000ea8000c1e1900 */
[----:B------:R-:W3:Y:S04]  /*0650*/  LDG.E R8, desc[UR6][R2.64+0x4] ;  /* 0x0000040602087981 */ /* 0x000ee8000c1e1900 */
[----:B------:R-:W4:Y:S04]  /*0660*/  LDG.E R10, desc[UR6][R2.64+0x8] ;  /* 0x00000806020a7981 */ /* 0x000f28000c1e1900 */
[----:B------:R-:W5:Y:S04]  /*0670*/  LDG.E R12, desc[UR6][R2.64+0xc] ;  /* 0x00000c06020c7981 */ /* 0x000f68000c1e1900 */
[----:B------:R-:W5:Y:S04]  /*0680*/  LDG.E R14, desc[UR6][R2.64+0x10] ;  /* 0x00001006020e7981 */ /* 0x000f68000c1e1900 */
[----:B------:R-:W5:Y:S04]  /*0690*/  LDG.E R16, desc[UR6][R2.64+0x14] ;  /* 0x0000140602107981 */ /* 0x000f68000c1e1900 */
[----:B------:R-:W5:Y:S04]  /*06a0*/  LDG.E R18, desc[UR6][R2.64+0x18] ;  /* 0x0000180602127981 */ /* 0x000f68000c1e1900 */
[----:B------:R-:W5:Y:S01]  /*06b0*/  LDG.E R20, desc[UR6][R2.64+0x1c] ;  /* 0x00001c0602147981 */ /* 0x000f62000c1e1900 */
[----:B------:R-:W-:-:S05]  /*06c0*/  IADD3 R0, P1, PT, R0, 0x8, RZ ;  /* 0x0000000800007810 */ /* 0x000fca0007f3e0ff */
[----:B------:R-:W-:Y:S02]  /*06d0*/  IMAD.X R4, RZ, RZ, R4, P1 ;  /* 0x000000ffff047224 */ /* 0x000fe400008e0604 */
[----:B--2---:R-:W-:-:S04]  /*06e0*/  IMAD.IADD R7, R6, 0x1, R7 ;  /* 0x0000000106077824 */ /* 0x004fc800078e0207 */
[----:B---3--:R-:W-:Y:S01]  /*06f0*/  IMAD.IADD R9, R7, 0x1, R8 ;  /* 0x0000000107097824 */ /* 0x008fe200078e0208 */
[----:B------:R0:W-:Y:S04]  /*0700*/  STG.E desc[UR6][R2.64], R7 ;  /* 0x0000000702007986 */ /* 0x0001e8000c101906 */
[----:B----4-:R-:W-:Y:S01]  /*0710*/  IADD3 R11, PT, PT, R9, R10, RZ ;  /* 0x0000000a090b7210 */ /* 0x010fe20007ffe0ff */
[----:B------:R0:W-:Y:S04]  /*0720*/  STG.E desc[UR6][R2.64+0x4], R9 ;  /* 0x0000040902007986 */ /* 0x0001e8000c101906 */
[----:B-----5:R-:W-:Y:S01]  /*0730*/  IMAD.IADD R13, R11, 0x1, R12 ;  /* 0x000000010b0d7824 */ /* 0x020fe200078e020c */
[----:B------:R0:W-:Y:S03]  /*0740*/  STG.E desc[UR6][R2.64+0x8], R11 ;  /* 0x0000080b02007986 */ /* 0x0001e6000c101906 */
[----:B------:R-:W-:Y:S01]  /*0750*/  IMAD.IADD R15, R13, 0x1, R14 ;  /* 0x000000010d0f7824 */ /* 0x000fe200078e020e */
[----:B------:R0:W-:Y:S03]  /*0760*/  STG.E desc[UR6][R2.64+0xc], R13 ;  /* 0x00000c0d02007986 */ /* 0x0001e6000c101906 */
[----:B------:R-:W-:Y:S01]  /*0770*/  IMAD.IADD R17, R15, 0x1, R16 ;  /* 0x000000010f117824 */ /* 0x000fe200078e0210 */
[----:B------:R0:W-:Y:S03]  /*0780*/  STG.E desc[UR6][R2.64+0x10], R15 ;  /* 0x0000100f02007986 */ /* 0x0001e6000c101906 */
[----:B------:R-:W-:Y:S01]  /*0790*/  IMAD.IADD R19, R17, 0x1, R18 ;  /* 0x0000000111137824 */ /* 0x000fe200078e0212 */
[----:B------:R0:W-:Y:S03]  /*07a0*/  STG.E desc[UR6][R2.64+0x14], R17 ;  /* 0x0000141102007986 */ /* 0x0001e6000c101906 */
[----:B------:R-:W-:Y:S01]  /*07b0*/  IMAD.IADD R21, R19, 0x1, R20 ;  /* 0x0000000113157824 */ /* 0x000fe200078e0214 */
[----:B------:R0:W-:Y:S04]  /*07c0*/  STG.E desc[UR6][R2.64+0x18], R19 ;  /* 0x0000181302007986 */ /* 0x0001e8000c101906 */
[----:B------:R0:W-:Y:S02]  /*07d0*/  STG.E desc[UR6][R2.64+0x1c], R21 ;  /* 0x00001c1502007986 */ /* 0x0001e4000c101906 */
.L_x_3:
[----:B------:R-:W-:Y:S05]  /*07e0*/  @!P0 EXIT ;  /* 0x000000000000894d */ /* 0x000fea0003800000 */
[----:B------:R-:W-:-:S04]  /*07f0*/  ISETP.GE.U32.AND P0, PT, R22, 0x4, PT ;  /* 0x000000041600780c */ /* 0x000fc80003f06070 */
[----:B------:R-:W-:-:S13]  /*0800*/  ISETP.GE.U32.AND.EX P0, PT, RZ, RZ, PT, P0 ;  /* 0x000000ffff00720c */ /* 0x000fda0003f06100 */
[----:B01----:R-:W0:Y:S02]  /*0810*/  @P0 LDC.64 R2, c[0x0][0x380] ;  /* 0x0000e000ff020b82 */ /* 0x003e240000000a00 */
[----:B0-----:R-:W-:-:S04]  /*0820*/  @P0 LEA R2, P1, R0, R2, 0x2 ;  /* 0x0000000200020211 */ /* 0x001fc800078210ff */
[----:B------:R-:W-:-:S05]  /*0830*/  @P0 LEA.HI.X R3, R0, R3, R4, 0x2, P1 ;  /* 0x0000000300030211 */ /* 0x000fca00008f1404 */
[----:B------:R-:W2:Y:S04]  /*0840*/  @P0 LDG.E R6, desc[UR6][R2.64+-0x4] ;  /* 0xfffffc0602060981 */ /* 0x000ea8000c1e1900 */
[----:B------:R-:W2:Y:S04]  /*0850*/  @P0 LDG.E R7, desc[UR6][R2.64] ;  /* 0x0000000602070981 */ /* 0x000ea8000c1e1900 */
[----:B------:R-:W3:Y:S04]  /*0860*/  @P0 LDG.E R8, desc[UR6][R2.64+0x4] ;  /* 0x0000040602080981 */ /* 0x000ee8000c1e1900 */
[----:B------:R-:W4:Y:S04]  /*0870*/  @P0 LDG.E R10, desc[UR6][R2.64+0x8] ;  /* 0x00000806020a0981 */ /* 0x000f28000c1e1900 */
[----:B------:R-:W5:Y:S01]  /*0880*/  @P0 LDG.E R12, desc[UR6][R2.64+0xc] ;  /* 0x00000c06020c0981 */ /* 0x000f62000c1e1900 */
[----:B------:R-:W-:Y:S01]  /*0890*/  LOP3.LUT R13, R5, 0x3, RZ, 0xc0, !PT ;  /* 0x00000003050d7812 */ /* 0x000fe200078ec0ff */
[----:B------:R-:W-:-:S03]  /*08a0*/  IMAD.MOV.U32 R14, RZ, RZ, RZ ;  /* 0x000000ffff0e7224 */ /* 0x000fc600078e00ff */
[----:B------:R-:W-:-:S04]  /*08b0*/  ISETP.NE.U32.AND P1, PT, R13, RZ, PT ;  /* 0x000000ff0d00720c */ /* 0x000fc80003f25070 */
[----:B------:R-:W-:Y:S01]  /*08c0*/  ISETP.NE.AND.EX P1, PT, R14, RZ, PT, P1 ;  /* 0x000000ff0e00720c */ /* 0x000fe20003f25310 */
[----:B--2---:R-:W-:-:S05]  /*08d0*/  @P0 IMAD.IADD R7, R6, 0x1, R7 ;  /* 0x0000000106070824 */ /* 0x004fca00078e0207 */
[----:B---3--:R-:W-:Y:S01]  /*08e0*/  @P0 IADD3 R5, PT, PT, R7, R8, RZ ;  /* 0x0000000807050210 */ /* 0x008fe20007ffe0ff */
[----:B------:R0:W-:Y:S04]  /*08f0*/  @P0 STG.E desc[UR6][R2.64], R7 ;  /* 0x0000000702000986 */ /* 0x0001e8000c101906 */
[----:B----4-:R-:W-:Y:S01]  /*0900*/  @P0 IMAD.IADD R9, R5, 0x1, R10 ;  /* 0x0000000105090824 */ /* 0x010fe200078e020a */
[----:B------:R0:W-:Y:S03]  /*0910*/  @P0 STG.E desc[UR6][R2.64+0x4], R5 ;  /* 0x0000040502000986 */ /* 0x0001e6000c101906 */
[----:B-----5:R-:W-:Y:S01]  /*0920*/  @P0 IMAD.IADD R11, R9, 0x1, R12 ;  /* 0x00000001090b0824 */ /* 0x020fe200078e020c */
[----:B------:R0:W-:Y:S04]  /*0930*/  @P0 STG.E desc[UR6][R2.64+0x8], R9 ;  /* 0x0000080902000986 */ /* 0x0001e8000c101906 */
[----:B------:R0:W-:Y:S01]  /*0940*/  @P0 STG.E desc[UR6][R2.64+0xc], R11 ;  /* 0x00000c0b02000986 */ /* 0x0001e2000c101906 */
[----:B------:R-:W-:Y:S05]  /*0950*/  @!P1 EXIT ;  /* 0x000000000000994d */ /* 0x000fea0003800000 */
[----:B0-----:R-:W0:Y:S01]  /*0960*/  LDC.64 R6, c[0x0][0x380] ;  /* 0x0000e000ff067b82 */ /* 0x001e220000000a00 */
[----:B------:R-:W-:-:S05]  /*0970*/  @P0 IADD3 R0, P1, PT, R0, 0x4, RZ ;  /* 0x0000000400000810 */ /* 0x000fca0007f3e0ff */
[----:B------:R-:W-:Y:S01]  /*0980*/  @P0 IMAD.X R4, RZ, RZ, R4, P1 ;  /* 0x000000ffff040224 */ /* 0x000fe200008e0604 */
[----:B0-----:R-:W-:-:S04]  /*0990*/  LEA R6, P2, R0, R6, 0x2 ;  /* 0x0000000600067211 */ /* 0x001fc800078410ff */
[----:B------:R-:W-:-:S09]  /*09a0*/  LEA.HI.X R7, R0, R7, R4, 0x2, P2 ;  /* 0x0000000700077211 */ /* 0x000fd200010f1404 */
.L_x_4:
[----:B0-----:R-:W-:Y:S02]  /*09b0*/  IMAD.MOV.U32 R2, RZ, RZ, R6 ;  /* 0x000000ffff027224 */ /* 0x001fe400078e0006 */
[----:B------:R-:W-:-:S05]  /*09c0*/  IMAD.MOV.U32 R3, RZ, RZ, R7 ;  /* 0x000000ffff037224 */ /* 0x000fca00078e0007 */
[----:B------:R-:W2:Y:S04]  /*09d0*/  LDG.E R0, desc[UR6][R2.64+-0x4] ;  /* 0xfffffc0602007981 */ /* 0x000ea8000c1e1900 */
[----:B------:R-:W2:Y:S01]  /*09e0*/  LDG.E R5, desc[UR6][R2.64] ;  /* 0x0000000602057981 */ /* 0x000ea2000c1e1900 */
[----:B------:R-:W-:Y:S02]  /*09f0*/  IADD3 R13, P0, PT, R13, -0x1, RZ ;  /* 0xffffffff0d0d7810 */ /* 0x000fe40007f1e0ff */
[----:B------:R-:W-:Y:S02]  /*0a00*/  IADD3 R6, P1, PT, R2, 0x4, RZ ;  /* 0x0000000402067810 */ /* 0x000fe40007f3e0ff */
[----:B------:R-:W-:Y:S02]  /*0a10*/  IADD3.X R14, PT, PT, R14, -0x1, RZ, P0, !PT ;  /* 0xffffffff0e0e7810 */ /* 0x000fe400007fe4ff */
[----:B------:R-:W-:Y:S01]  /*0a20*/  ISETP.NE.U32.AND P0, PT, R13, RZ, PT ;  /* 0x000000ff0d00720c */ /* 0x000fe20003f05070 */
[----:B------:R-:W-:-:S03]  /*0a30*/  IMAD.X R7, RZ, RZ, R3, P1 ;  /* 0x000000ffff077224 */ /* 0x000fc600008e0603 */
[----:B------:R-:W-:Y:S01]  /*0a40*/  ISETP.NE.AND.EX P0, PT, R14, RZ, PT, P0 ;  /* 0x000000ff0e00720c */ /* 0x000fe20003f05300 */
[----:B--2---:R-:W-:-:S05]  /*0a50*/  IMAD.IADD R5, R0, 0x1, R5 ;  /* 0x0000000100057824 */ /* 0x004fca00078e0205 */
[----:B------:R0:W-:Y:S07]  /*0a60*/  STG.E desc[UR6][R2.64], R5 ;  /* 0x0000000502007986 */ /* 0x0001ee000c101906 */
[----:B------:R-:W-:Y:S05]  /*0a70*/  @P0 BRA `(.L_x_4) ;  /* 0xfffffffc00cc0947 */ /* 0x000fea000383ffff */
[----:B------:R-:W-:Y:S05]  /*0a80*/  EXIT ;  /* 0x000000000000794d */ /* 0x000fea0003800000 */
.L_x_5:
        /* <DEDUP_REMOVED lines=15> */
.L_x_15:


//--------------------- .text._Z17block_linear_scanPKiPiS1_i --------------------------
	.section	.text._Z17block_linear_scanPKiPiS1_i,"ax",@progbits
	.align	128
        .global         _Z17block_linear_scanPKiPiS1_i
        .type           _Z17block_linear_scanPKiPiS1_i,@function
        .size           _Z17block_linear_scanPKiPiS1_i,(.L_x_16 - _Z17block_linear_scanPKiPiS1_i)
        .other          _Z17block_linear_scanPKiPiS1_i,@"STO_CUDA_ENTRY STV_DEFAULT"
_Z17block_linear_scanPKiPiS1_i:
.text._Z17block_linear_scanPKiPiS1_i:
[----:B------:R-:W-:Y:S01]  /*0000*/  LDC R1, c[0x0][0x37c] ;  /* 0x0000df00ff017b82 */ /* 0x000fe20000000800 */
[----:B------:R-:W0:Y:S01]  /*0010*/  S2R R0, SR_TID.X ;  /* 0x0000000000007919 */ /* 0x000e220000002100 */
[----:B------:R-:W1:Y:S01]  /*0020*/  LDCU UR4, c[0x0][0x360] ;  /* 0x00006c00ff0477ac */ /* 0x000e620008000800 */
[----:B0-----:R-:W-:-:S13]  /*0030*/  ISETP.NE.AND P0, PT, R0, RZ, PT ;  /* 0x000000ff0000720c */ /* 0x001fda0003f05270 */
[----:B-1----:R-:W-:Y:S05]  /*0040*/  @P0 EXIT ;  /* 0x000000000000094d */ /* 0x002fea0003800000 */
[----:B------:R-:W0:Y:S01]  /*0050*/  S2R R0, SR_CTAID.X ;  /* 0x0000000000007919 */ /* 0x000e220000002500 */
[----:B------:R-:W1:Y:S01]  /*0060*/  LDCU UR9, c[0x0][0x398] ;  /* 0x00007300ff0977ac */ /* 0x000e620008000800 */
[----:B------:R-:W-:Y:S01]  /*0070*/  IMAD.MOV.U32 R13, RZ, RZ, RZ ;  /* 0x000000ffff0d7224 */ /* 0x000fe200078e00ff */
[----:B------:R-:W2:Y:S01]  /*0080*/  LDCU.64 UR6, c[0x0][0x358] ;  /* 0x00006b00ff0677ac */ /* 0x000ea20008000a00 */
[----:B-1----:R-:W-:Y:S01]  /*0090*/  USHF.R.S32.HI UR5, URZ, 0x1f, UR9 ;  /* 0x0000001fff057899 */ /* 0x002fe20008011409 */
[----:B0-----:R-:W-:-:S03]  /*00a0*/  IMAD.WIDE.U32 R2, R0, UR4, RZ ;  /* 0x0000000400027c25 */ /* 0x001fc6000f8e00ff */
[----:B------:R-:W-:-:S04]  /*00b0*/  ISETP.GE.U32.AND P0, PT, R2, UR9, PT ;  /* 0x0000000902007c0c */ /* 0x000fc8000bf06070 */
[----:B------:R-:W-:-:S13]  /*00c0*/  ISETP.GE.U32.AND.EX P0, PT, R3, UR5, PT, P0 ;  /* 0x0000000503007c0c */ /* 0x000fda000bf06100 */
[----:B--2---:R-:W-:Y:S05]  /*00d0*/  @P0 BRA `(.L_x_6) ;  /* 0x0000000c00080947 */ /* 0x004fea0003800000 */
[----:B------:R-:W-:Y:S01]  /*00e0*/  LOP3.LUT R5, RZ, R2, RZ, 0x33, !PT ;  /* 0x00000002ff057212 */ /* 0x000fe200078e33ff */
[----:B------:R-:W-:Y:S01]  /*00f0*/  UIADD3 UR8, UP0, UPT, UR4, -0x1, URZ ;  /* 0xffffffff04087890 */ /* 0x000fe2000ff1e0ff */
[----:B------:R-:W-:Y:S01]  /*0100*/  LOP3.LUT R12, RZ, R3, RZ, 0x33, !PT ;  /* 0x00000003ff0c7212 */ /* 0x000fe200078e33ff */
[----:B------:R-:W-:Y:S01]  /*0110*/  IMAD.MOV.U32 R13, RZ, RZ, RZ ;  /* 0x000000ffff0d7224 */ /* 0x000fe200078e00ff */
[----:B------:R-:W-:Y:S01]  /*0120*/  IADD3 R5, P1, PT, R5, UR9, RZ ;  /* 0x0000000905057c10 */ /* 0x000fe2000ff3e0ff */
[----:B------:R-:W-:Y:S01]  /*0130*/  UIADD3.X UR9, UPT, UPT, URZ, -0x1, URZ, UP0, !UPT ;  /* 0xffffffffff097890 */ /* 0x000fe200087fe4ff */
[----:B------:R-:W-:Y:S02]  /*0140*/  IMAD.MOV.U32 R9, RZ, RZ, RZ ;  /* 0x000000ffff097224 */ /* 0x000fe400078e00ff */
[----:B------:R-:W-:Y:S01]  /*0150*/  ISETP.LT.U32.AND P0, PT, R5, UR8, PT ;  /* 0x0000000805007c0c */ /* 0x000fe2000bf01070 */
[----:B------:R-:W-:Y:S01]  /*0160*/  IMAD.MOV.U32 R11, RZ, RZ, RZ ;  /* 0x000000ffff0b7224 */ /* 0x000fe200078e00ff */
[----:B------:R-:W-:-:S04]  /*0170*/  IADD3.X R12, PT, PT, R12, UR5, RZ, P1, !PT ;  /* 0x000000050c0c7c10 */ /* 0x000fc80008ffe4ff */
[----:B------:R-:W-:-:S04]  /*0180*/  ISETP.LT.U32.AND.EX P0, PT, R12, UR9, PT, P0 ;  /* 0x000000090c007c0c */ /* 0x000fc8000bf01100 */
[----:B------:R-:W-:Y:S02]  /*0190*/  SEL R5, R5, UR8, P0 ;  /* 0x0000000805057c07 */ /* 0x000fe40008000000 */
[----:B------:R-:W-:Y:S02]  /*01a0*/  SEL R12, R12, UR9, P0 ;  /* 0x000000090c0c7c07 */ /* 0x000fe40008000000 */
[C---:B------:R-:W-:Y:S02]  /*01b0*/  ISETP.GE.U32.AND P0, PT, R5.reuse, 0x3, PT ;  /* 0x000000030500780c */ /* 0x040fe40003f06070 */
[----:B------:R-:W-:Y:S02]  /*01c0*/  IADD3 R5, P1, PT, R5, 0x1, RZ ;  /* 0x0000000105057810 */ /* 0x000fe40007f3e0ff */
[----:B------:R-:W-:Y:S02]  /*01d0*/  ISETP.GE.U32.AND.EX P0, PT, R12, RZ, PT, P0 ;  /* 0x000000ff0c00720c */ /* 0x000fe40003f06100 */
[----:B------:R-:W-:Y:S01]  /*01e0*/  LOP3.LUT R10, R5, 0x3, RZ, 0xc0, !PT ;  /* 0x00000003050a7812 */ /* 0x000fe200078ec0ff */
[----:B------:R-:W-:-:S10]  /*01f0*/  IMAD.X R12, RZ, RZ, R12, P1 ;  /* 0x000000ffff0c7224 */ /* 0x000fd400008e060c */
[----:B------:R-:W-:Y:S05]  /*0200*/  @!P0 BRA `(.L_x_7) ;  /* 0x0000000800448947 */ /* 0x000fea0003800000 */
[----:B------:R-:W0:Y:S01]  /*0210*/  LDCU.128 UR8, c[0x0][0x380] ;  /* 0x00007000ff0877ac */ /* 0x000e220008000c00 */
[----:B------:R-:W-:Y:S01]  /*0220*/  LOP3.LUT R9, R5, 0xfffffffc, RZ, 0xc0, !PT ;  /* 0xfffffffc05097812 */ /* 0x000fe200078ec0ff */
[----:B------:R-:W-:Y:S01]  /*0230*/  IMAD.MOV.U32 R11, RZ, RZ, R12 ;  /* 0x000000ffff0b7224 */ /* 0x000fe200078e000c */
[C---:B------:R-:W-:Y:S01]  /*0240*/  LEA R4, P2, R2.reuse, 0x8, 0x2 ;  /* 0x0000000802047811 */ /* 0x040fe200078410ff */
[----:B------:R-:W-:Y:S01]  /*0250*/  IMAD.MOV.U32 R13, RZ, RZ, RZ ;  /* 0x000000ffff0d7224 */ /* 0x000fe200078e00ff */
[----:B------:R-:W-:Y:S01]  /*0260*/  ISETP.GT.U32.AND P0, PT, R9, RZ, PT ;  /* 0x000000ff0900720c */ /* 0x000fe20003f04070 */
[----:B------:R-:W-:Y:S01]  /*0270*/  IMAD.MOV.U32 R8, RZ, RZ, R9 ;  /* 0x000000ffff087224 */ /* 0x000fe200078e0009 */
[----:B------:R-:W-:Y:S02]  /*0280*/  LEA.HI.X R5, R2, RZ, R3, 0x2, P2 ;  /* 0x000000ff02057211 */ /* 0x000fe400010f1403 */
[----:B------:R-:W-:Y:S02]  /*0290*/  ISETP.GT.AND.EX P0, PT, R12, RZ, PT, P0 ;  /* 0x000000ff0c00720c */ /* 0x000fe40003f04300 */
[----:B0-----:R-:W-:-:S02]  /*02a0*/  IADD3 R6, P1, PT, R4, UR8, RZ ;  /* 0x0000000804067c10 */ /* 0x001fc4000ff3e0ff */
[----:B------:R-:W-:Y:S02]  /*02b0*/  IADD3 R4, P2, PT, R4, UR10, RZ ;  /* 0x0000000a04047c10 */ /* 0x000fe4000ff5e0ff */
[C---:B------:R-:W-:Y:S02]  /*02c0*/  IADD3.X R7, PT, PT, R5.reuse, UR9, RZ, P1, !PT ;  /* 0x0000000905077c10 */ /* 0x040fe40008ffe4ff */
[----:B------:R-:W-:-:S05]  /*02d0*/  IADD3.X R5, PT, PT, R5, UR11, RZ, P2, !PT ;  /* 0x0000000b05057c10 */ /* 0x000fca00097fe4ff */
[----:B------:R-:W-:Y:S05]  /*02e0*/  @!P0 BRA `(.L_x_8) ;  /* 0x0000000400a88947 */ /* 0x000fea0003800000 */
[----:B------:R-:W-:Y:S02]  /*02f0*/  ISETP.GT.U32.AND P1, PT, R8, 0xc, PT ;  /* 0x0000000c0800780c */ /* 0x000fe40003f24070 */
[----:B------:R-:W-:Y:S02]  /*0300*/  PLOP3.LUT P0, PT, PT, PT, PT, 0x80, 0x8 ;  /* 0x000000000008781c */ /* 0x000fe40003f0f070 */
[----:B------:R-:W-:-:S13]  /*0310*/  ISETP.GT.AND.EX P1, PT, R12, RZ, PT, P1 ;  /* 0x000000ff0c00720c */ /* 0x000fda0003f24310 */
[----:B------:R-:W-:Y:S05]  /*0320*/  @!P1 BRA `(.L_x_9) ;  /* 0x0000000000f49947 */ /* 0x000fea0003800000 */
[----:B------:R-:W-:-:S13]  /*0330*/  PLOP3.LUT P0, PT, PT, PT, PT, 0x8, 0x80 ;  /* 0x000000000080781c */ /* 0x000fda0003f0e170 */
.L_x_10:
[----:B------:R-:W2:Y:S02]  /*0340*/  LDG.E R14, desc[UR6][R6.64+-0x8] ;  /* 0xfffff806060e7981 */ /* 0x000ea4000c1e1900 */
[----:B--2---:R-:W-:-:S05]  /*0350*/  IMAD.IADD R13, R14, 0x1, R13 ;  /* 0x000000010e0d7824 */ /* 0x004fca00078e020d */
[----:B------:R0:W-:Y:S04]  /*0360*/  STG.E desc[UR6][R4.64+-0x8], R13 ;  /* 0xfffff80d04007986 */ /* 0x0001e8000c101906 */
[----:B------:R-:W2:Y:S02]  /*0370*/  LDG.E R14, desc[UR6][R6.64+-0x4] ;  /* 0xfffffc06060e7981 */ /* 0x000ea4000c1e1900 */
[----:B--2---:R-:W-:-:S05]  /*0380*/  IMAD.IADD R15, R13, 0x1, R14 ;  /* 0x000000010d0f7824 */ /* 0x004fca00078e020e */
[----:B------:R1:W-:Y:S04]  /*0390*/  STG.E desc[UR6][R4.64+-0x4], R15 ;  /* 0xfffffc0f04007986 */ /* 0x0003e8000c101906 */
[----:B------:R-:W2:Y:S02]  /*03a0*/  LDG.E R14, desc[UR6][R6.64] ;  /* 0x00000006060e7981 */ /* 0x000ea4000c1e1900 */
[----:B--2---:R-:W-:-:S05]  /*03b0*/  IMAD.IADD R17, R15, 0x1, R14 ;  /* 0x000000010f117824 */ /* 0x004fca00078e020e */
[----:B------:R2:W-:Y:S04]  /*03c0*/  STG.E desc[UR6][R4.64], R17 ;  /* 0x0000001104007986 */ /* 0x0005e8000c101906 */
[----:B------:R-:W3:Y:S02]  /*03d0*/  LDG.E R14, desc[UR6][R6.64+0x4] ;  /* 0x00000406060e7981 */ /* 0x000ee4000c1e1900 */
[----:B---3--:R-:W-:-:S05]  /*03e0*/  IMAD.IADD R19, R17, 0x1, R14 ;  /* 0x0000000111137824 */ /* 0x008fca00078e020e */
[----:B------:R3:W-:Y:S04]  /*03f0*/  STG.E desc[UR6][R4.64+0x4], R19 ;  /* 0x0000041304007986 */ /* 0x0007e8000c101906 */
[----:B------:R-:W0:Y:S02]  /*0400*/  LDG.E R14, desc[UR6][R6.64+0x8] ;  /* 0x00000806060e7981 */ /* 0x000e24000c1e1900 */
[----:B0-----:R-:W-:-:S05]  /*0410*/  IMAD.IADD R13, R19, 0x1, R14 ;  /* 0x00000001130d7824 */ /* 0x001fca00078e020e */
[----:B------:R0:W-:Y:S04]  /*0420*/  STG.E desc[UR6][R4.64+0x8], R13 ;  /* 0x0000080d04007986 */ /* 0x0001e8000c101906 */
[----:B------:R-:W1:Y:S02]  /*0430*/  LDG.E R14, desc[UR6][R6.64+0xc] ;  /* 0x00000c06060e7981 */ /* 0x000e64000c1e1900 */
[----:B-1----:R-:W-:-:S05]  /*0440*/  IMAD.IADD R15, R13, 0x1, R14 ;  /* 0x000000010d0f7824 */ /* 0x002fca00078e020e */
        /* <DEDUP_REMOVED lines=9> */
[----:B------:R-:W-:Y:S04]  /*04e0*/  STG.E desc[UR6][R4.64+0x18], R13 ;  /* 0x0000180d04007986 */ /* 0x000fe8000c101906 */
        /* <DEDUP_REMOVED lines=8> */
[----:B------:R-:W-:Y:S04]  /*0570*/  STG.E desc[UR6][R4.64+0x24], R19 ;  /* 0x0000241304007986 */ /* 0x000fe8000c101906 */
[----:B------:R-:W2:Y:S02]  /*0580*/  LDG.E R14, desc[UR6][R6.64+0x28] ;  /* 0x00002806060e7981 */ /* 0x000ea4000c1e1900 */
[----:B--2---:R-:W-:-:S05]  /*0590*/  IMAD.IADD R21, R19, 0x1, R14 ;  /* 0x0000000113157824 */ /* 0x004fca00078e020e */
[----:B------:R-:W-:Y:S04]  /*05a0*/  STG.E desc[UR6][R4.64+0x28], R21 ;  /* 0x0000281504007986 */ /* 0x000fe8000c101906 */
[----:B------:R-:W0:Y:S02]  /*05b0*/  LDG.E R14, desc[UR6][R6.64+0x2c] ;  /* 0x00002c06060e7981 */ /* 0x000e24000c1e1900 */
[----:B0-----:R-:W-:-:S05]  /*05c0*/  IMAD.IADD R15, R21, 0x1, R14 ;  /* 0x00000001150f7824 */ /* 0x001fca00078e020e */
[----:B------:R0:W-:Y:S04]  /*05d0*/  STG.E desc[UR6][R4.64+0x2c], R15 ;  /* 0x00002c0f04007986 */ /* 0x0001e8000c101906 */
[----:B------:R-:W1:Y:S01]  /*05e0*/  LDG.E R14, desc[UR6][R6.64+0x30] ;  /* 0x00003006060e7981 */ /* 0x000e62000c1e1900 */
[----:B------:R-:W-:Y:S01]  /*05f0*/  IADD3 R8, P1, PT, R8, -0x10, RZ ;  /* 0xfffffff008087810 */ /* 0x000fe20007f3e0ff */
[----:B-1----:R-:W-:-:S05]  /*0600*/  IMAD.IADD R17, R15, 0x1, R14 ;  /* 0x000000010f117824 */ /* 0x002fca00078e020e */
[----:B------:R-:W-:Y:S04]  /*0610*/  STG.E desc[UR6][R4.64+0x30], R17 ;  /* 0x0000301104007986 */ /* 0x000fe8000c101906 */
[----:B------:R1:W2:Y:S01]  /*0620*/  LDG.E R14, desc[UR6][R6.64+0x34] ;  /* 0x00003406060e7981 */ /* 0x0002a2000c1e1900 */
[----:B------:R-:W-:Y:S02]  /*0630*/  IADD3.X R12, PT, PT, R12, -0x1, RZ, P1, !PT ;  /* 0xffffffff0c0c7810 */ /* 0x000fe40000ffe4ff */
[----:B------:R-:W-:Y:S02]  /*0640*/  ISETP.GT.U32.AND P1, PT, R8, 0xc, PT ;  /* 0x0000000c0800780c */ /* 0x000fe40003f24070 */
[----:B------:R-:W-:Y:S02]  /*0650*/  IADD3 R16, P2, PT, R6, 0x40, RZ ;  /* 0x0000004006107810 */ /* 0x000fe40007f5e0ff */
[----:B------:R-:W-:-:S03]  /*0660*/  ISETP.GT.AND.EX P1, PT, R12, RZ, PT, P1 ;  /* 0x000000ff0c00720c */ /* 0x000fc60003f24310 */
[----:B-1----:R-:W-:Y:S02]  /*0670*/  IMAD.X R7, RZ, RZ, R7, P2 ;  /* 0x000000ffff077224 */ /* 0x002fe400010e0607 */
[----:B------:R-:W-:Y:S02]  /*0680*/  IMAD.MOV.U32 R6, RZ, RZ, R16 ;  /* 0x000000ffff067224 */ /* 0x000fe400078e0010 */
[----:B--2---:R-:W-:Y:S01]  /*0690*/  IMAD.IADD R13, R17, 0x1, R14 ;  /* 0x00000001110d7824 */ /* 0x004fe200078e020e */
[----:B------:R-:W-:-:S04]  /*06a0*/  IADD3 R14, P3, PT, R4, 0x40, RZ ;  /* 0x00000040040e7810 */ /* 0x000fc80007f7e0ff */
[----:B------:R1:W-:Y:S01]  /*06b0*/  STG.E desc[UR6][R4.64+0x34], R13 ;  /* 0x0000340d04007986 */ /* 0x0003e2000c101906 */
[----:B0-----:R-:W-:Y:S02]  /*06c0*/  IMAD.X R15, RZ, RZ, R5, P3 ;  /* 0x000000ffff0f7224 */ /* 0x001fe400018e0605 */
[----:B-1----:R-:W-:Y:S02]  /*06d0*/  IMAD.MOV.U32 R4, RZ, RZ, R14 ;  /* 0x000000ffff047224 */ /* 0x002fe400078e000e */
[----:B------:R-:W-:Y:S01]  /*06e0*/  IMAD.MOV.U32 R5, RZ, RZ, R15 ;  /* 0x000000ffff057224 */ /* 0x000fe200078e000f */
[----:B------:R-:W-:Y:S06]  /*06f0*/  @P1 BRA `(.L_x_10) ;  /* 0xfffffffc00101947 */ /* 0x000fec000383ffff */
.L_x_9:
[----:B------:R-:W-:-:S04]  /*0700*/  ISETP.GT.U32.AND P1, PT, R8, 0x4, PT ;  /* 0x000000040800780c */ /* 0x000fc80003f24070 */
[----:B------:R-:W-:-:S13]  /*0710*/  ISETP.GT.AND.EX P1, PT, R12, RZ, PT, P1 ;  /* 0x000000ff0c00720c */ /* 0x000fda0003f24310 */
[----:B------:R-:W-:Y:S05]  /*0720*/  @!P1 BRA `(.L_x_11) ;  /* 0x00000000008c9947 */ /* 0x000fea0003800000 */
[----:B------:R-:W2:Y:S02]  /*0730*/  LDG.E R14, desc[UR6][R6.64+-0x8] ;  /* 0xfffff806060e7981 */ /* 0x000ea4000c1e1900 */
[----:B--2---:R-:W-:-:S05]  /*0740*/  IMAD.IADD R13, R13, 0x1, R14 ;  /* 0x000000010d0d7824 */ /* 0x004fca00078e020e */
[----:B------:R-:W-:Y:S04]  /*0750*/  STG.E desc[UR6][R4.64+-0x8], R13 ;  /* 0xfffff80d04007986 */ /* 0x000fe8000c101906 */
[----:B------:R-:W2:Y:S02]  /*0760*/  LDG.E R14, desc[UR6][R6.64+-0x4] ;  /* 0xfffffc06060e7981 */ /* 0x000ea4000c1e1900 */
[----:B--2---:R-:W-:-:S05]  /*0770*/  IMAD.IADD R15, R13, 0x1, R14 ;  /* 0x000000010d0f7824 */ /* 0x004fca00078e020e */
[----:B------:R0:W-:Y:S04]  /*0780*/  STG.E desc[UR6][R4.64+-0x4], R15 ;  /* 0xfffffc0f04007986 */ /* 0x0001e8000c101906 */
[----:B------:R-:W2:Y:S02]  /*0790*/  LDG.E R14, desc[UR6][R6.64] ;  /* 0x00000006060e7981 */ /* 0x000ea4000c1e1900 */
[----:B--2---:R-:W-:-:S05]  /*07a0*/  IMAD.IADD R17, R15, 0x1, R14 ;  /* 0x000000010f117824 */ /* 0x004fca00078e020e */
[----:B------:R1:W-:Y:S04]  /*07b0*/  STG.E desc[UR6][R4.64], R17 ;  /* 0x0000001104007986 */ /* 0x0003e8000c101906 */
[----:B------:R-:W2:Y:S02]  /*07c0*/  LDG.E R14, desc[UR6][R6.64+0x4] ;  /* 0x00000406060e7981 */ /* 0x000ea4000c1e1900 */
[----:B--2---:R-:W-:-:S05]  /*07d0*/  IADD3 R19, PT, PT, R17, R14, RZ ;  /* 0x0000000e11137210 */ /* 0x004fca0007ffe0ff */
[----:B------:R2:W-:Y:S04]  /*07e0*/  STG.E desc[UR6][R4.64+0x4], R19 ;  /* 0x0000041304007986 */ /* 0x0005e8000c101906 */
[----:B------:R-:W3:Y:S02]  /*07f0*/  LDG.E R14, desc[UR6][R6.64+0x8] ;  /* 0x00000806060e7981 */ /* 0x000ee4000c1e1900 */
[----:B---3--:R-:W-:-:S05]  /*0800*/  IMAD.IADD R21, R19, 0x1, R14 ;  /* 0x0000000113157824 */ /* 0x008fca00078e020e */
[----:B------:R-:W-:Y:S04]  /*0810*/  STG.E desc[UR6][R4.64+0x8], R21 ;  /* 0x0000081504007986 */ /* 0x000fe8000c101906 */
[----:B------:R-:W0:Y:S02]  /*0820*/  LDG.E R14, desc[UR6][R6.64+0xc] ;  /* 0x00000c06060e7981 */ /* 0x000e24000c1e1900 */
[----:B0-----:R-:W-:-:S05]  /*0830*/  IMAD.IADD R15, R21, 0x1, R14 ;  /* 0x00000001150f7824 */ /* 0x001fca00078e020e */
[----:B------:R0:W-:Y:S04]  /*0840*/  STG.E desc[UR6][R4.64+0xc], R15 ;  /* 0x00000c0f04007986 */ /* 0x0001e8000c101906 */
[----:B------:R-:W1:Y:S02]  /*0850*/  LDG.E R14, desc[UR6][R6.64+0x10] ;  /* 0x00001006060e7981 */ /* 0x000e64000c1e1900 */
[----:B-1----:R-:W-:-:S05]  /*0860*/  IMAD.IADD R17, R15, 0x1, R14 ;  /* 0x000000010f117824 */ /* 0x002fca00078e020e */
[----:B------:R-:W-:Y:S04]  /*0870*/  STG.E desc[UR6][R4.64+0x10], R17 ;  /* 0x0000101104007986 */ /* 0x000fe8000c101906 */
[----:B------:R1:W3:Y:S01]  /*0880*/  LDG.E R14, desc[UR6][R6.64+0x14] ;  /* 0x00001406060e7981 */ /* 0x0002e2000c1e1900 */
[----:B------:R-:W-:Y:S02]  /*0890*/  IADD3 R16, P2, PT, R6, 0x20, RZ ;  /* 0x0000002006107810 */ /* 0x000fe40007f5e0ff */
[----:B------:R-:W-:Y:S02]  /*08a0*/  IADD3 R8, P1, PT, R8, -0x8, RZ ;  /* 0xfffffff808087810 */ /* 0x000fe40007f3e0ff */
[----:B------:R-:W-:Y:S01]  /*08b0*/  PLOP3.LUT P0, PT, PT, PT, PT, 0x8, 0x80 ;  /* 0x000000000080781c */ /* 0x000fe20003f0e170 */
[----:B--2---:R-:W-:Y:S01]  /*08c0*/  IMAD.X R19, RZ, RZ, R7, P2 ;  /* 0x000000ffff137224 */ /* 0x004fe200010e0607 */
[----:B------:R-:W-:Y:S01]  /*08d0*/  IADD3.X R12, PT, PT, R12, -0x1, RZ, P1, !PT ;  /* 0xffffffff0c0c7810 */ /* 0x000fe20000ffe4ff */
[----:B-1----:R-:W-:-:S02]  /*08e0*/  IMAD.MOV.U32 R6, RZ, RZ, R16 ;  /* 0x000000ffff067224 */ /* 0x002fc400078e0010 */
[----:B------:R-:W-:Y:S02]  /*08f0*/  IMAD.MOV.U32 R7, RZ, RZ, R19 ;  /* 0x000000ffff077224 */ /* 0x000fe400078e0013 */
[----:B---3--:R-:W-:Y:S01]  /*0900*/  IMAD.IADD R13, R17, 0x1, R14 ;  /* 0x00000001110d7824 */ /* 0x008fe200078e020e */
[----:B------:R-:W-:-:S04]  /*0910*/  IADD3 R14, P3, PT, R4, 0x20, RZ ;  /* 0x00000020040e7810 */ /* 0x000fc80007f7e0ff */
[----:B------:R1:W-:Y:S01]  /*0920*/  STG.E desc[UR6][R4.64+0x14], R13 ;  /* 0x0000140d04007986 */ /* 0x0003e2000c101906 */
[----:B0-----:R-:W-:Y:S02]  /*0930*/  IMAD.X R15, RZ, RZ, R5, P3 ;  /* 0x000000ffff0f7224 */ /* 0x001fe400018e0605 */
[----:B-1----:R-:W-:Y:S02]  /*0940*/  IMAD.MOV.U32 R4, RZ, RZ, R14 ;  /* 0x000000ffff047224 */ /* 0x002fe400078e000e */
[----:B------:R-:W-:-:S07]  /*0950*/  IMAD.MOV.U32 R5, RZ, RZ, R15 ;  /* 0x000000ffff057224 */ /* 0x000fce00078e000f */
.L_x_11:
[----:B------:R-:W-:-:S04]  /*0960*/  ISETP.NE.U32.AND P1, PT, R8, RZ, PT ;  /* 0x000000ff0800720c */ /* 0x000fc80003f25070 */
[----:B------:R-:W-:-:S13]  /*0970*/  ISETP.NE.OR.EX P0, PT, R12, RZ, P0, P1 ;  /* 0x000000ff0c00720c */ /* 0x000fda0000705710 */
[----:B------:R-:W-:Y:S05]  /*0980*/  @!P0 BRA `(.L_x_7) ;  /* 0x0000000000648947 */ /* 0x000fea0003800000 */
.L_x_8:
[----:B------:R-:W2:Y:S02]  /*0990*/  LDG.E R14, desc[UR6][R6.64+-0x8] ;  /* 0xfffff806060e7981 */ /* 0x000ea4000c1e1900 */
[----:B--2---:R-:W-:-:S05]  /*09a0*/  IMAD.IADD R15, R14, 0x1, R13 ;  /* 0x000000010e0f7824 */ /* 0x004fca00078e020d */
[----:B------:R-:W-:Y:S04]  /*09b0*/  STG.E desc[UR6][R4.64+-0x8], R15 ;  /* 0xfffff80f04007986 */ /* 0x000fe8000c101906 */
[----:B------:R-:W2:Y:S02]  /*09c0*/  LDG.E R14, desc[UR6][R6.64+-0x4] ;  /* 0xfffffc06060e7981 */ /* 0x000ea4000c1e1900 */
[----:B--2---:R-:W-:-:S05]  /*09d0*/  IMAD.IADD R17, R15, 0x1, R14 ;  /* 0x000000010f117824 */ /* 0x004fca00078e020e */
[----:B------:R0:W-:Y:S04]  /*09e0*/  STG.E desc[UR6][R4.64+-0x4], R17 ;  /* 0xfffffc1104007986 */ /* 0x0001e8000c101906 */
[----:B------:R-:W2:Y:S01]  /*09f0*/  LDG.E R14, desc[UR6][R6.64] ;  /* 0x00000006060e7981 */ /* 0x000ea2000c1e1900 */
[----:B------:R-:W-:Y:S01]  /*0a00*/  IADD3 R8, P0, PT, R8, -0x4, RZ ;  /* 0xfffffffc08087810 */ /* 0x000fe20007f1e0ff */
[----:B--2---:R-:W-:-:S05]  /*0a10*/  IMAD.IADD R19, R17, 0x1, R14 ;  /* 0x0000000111137824 */ /* 0x004fca00078e020e */
[----:B------:R-:W-:Y:S04]  /*0a20*/  STG.E desc[UR6][R4.64], R19 ;  /* 0x0000001304007986 */ /* 0x000fe8000c101906 */
[----:B------:R1:W2:Y:S01]  /*0a30*/  LDG.E R14, desc[UR6][R6.64+0x4] ;  /* 0x00000406060e7981 */ /* 0x0002a2000c1e1900 */
[----:B------:R-:W-:Y:S02]  /*0a40*/  IADD3.X R12, PT, PT, R12, -0x1, RZ, P0, !PT ;  /* 0xffffffff0c0c7810 */ /* 0x000fe400007fe4ff */
[----:B------:R-:W-:Y:S02]  /*0a50*/  ISETP.NE.U32.AND P0, PT, R8, RZ, PT ;  /* 0x000000ff0800720c */ /* 0x000fe40003f05070 */
[----:B------:R-:W-:Y:S02]  /*0a60*/  IADD3 R16, P1, PT, R6, 0x10, RZ ;  /* 0x0000001006107810 */ /* 0x000fe40007f3e0ff */
[----:B------:R-:W-:-:S03]  /*0a70*/  ISETP.NE.AND.EX P0, PT, R12, RZ, PT, P0 ;  /* 0x000000ff0c00720c */ /* 0x000fc60003f05300 */
[----:B0-----:R-:W-:Y:S01]  /*0a80*/  IMAD.X R17, RZ, RZ, R7, P1 ;  /* 0x000000ffff117224 */ /* 0x001fe200008e0607 */
[----:B-1----:R-:W-:-:S03]  /*0a90*/  MOV R6, R16 ;  /* 0x0000001000067202 */ /* 0x002fc60000000f00 */
[----:B------:R-:W-:Y:S02]  /*0aa0*/  IMAD.MOV.U32 R7, RZ, RZ, R17 ;  /* 0x000000ffff077224 */ /* 0x000fe400078e0011 */
[----:B--2---:R-:W-:Y:S01]  /*0ab0*/  IMAD.IADD R13, R19, 0x1, R14 ;  /* 0x00000001130d7824 */ /* 0x004fe200078e020e */
[----:B------:R-:W-:-:S04]  /*0ac0*/  IADD3 R14, P2, PT, R4, 0x10, RZ ;  /* 0x00000010040e7810 */ /* 0x000fc80007f5e0ff */
[----:B------:R0:W-:Y:S01]  /*0ad0*/  STG.E desc[UR6][R4.64+0x4], R13 ;  /* 0x0000040d04007986 */ /* 0x0001e2000c101906 */
[----:B------:R-:W-:Y:S02]  /*0ae0*/  IMAD.X R15, RZ, RZ, R5, P2 ;  /* 0x000000ffff0f7224 */ /* 0x000fe400010e0605 */
[----:B0-----:R-:W-:Y:S02]  /*0af0*/  IMAD.MOV.U32 R4, RZ, RZ, R14 ;  /* 0x000000ffff047224 */ /* 0x001fe400078e000e */
[----:B------:R-:W-:Y:S01]  /*0b00*/  IMAD.MOV.U32 R5, RZ, RZ, R15 ;  /* 0x000000ffff057224 */ /* 0x000fe200078e000f */
[----:B------:R-:W-:Y:S06]  /*0b10*/  @P0 BRA `(.L_x_8) ;  /* 0xfffffffc009c0947 */ /* 0x000fec000383ffff */
.L_x_7:
[----:B------:R-:W-:-:S04]  /*0b20*/  ISETP.NE.U32.AND P0, PT, R10, RZ, PT ;  /* 0x000000ff0a00720c */ /* 0x000fc80003f05070 */
[----:B------:R-:W-:-:S13]  /*0b30*/  ISETP.NE.AND.EX P0, PT, RZ, RZ, PT, P0 ;  /* 0x000000ffff00720c */ /* 0x000fda0003f05300 */
[----:B------:R-:W-:Y:S05]  /*0b40*/  @!P0 BRA `(.L_x_6) ;  /* 0x00000000006c8947 */ /* 0x000fea0003800000 */
[----:B------:R-:W0:Y:S01]  /*0b50*/  LDCU.128 UR8, c[0x0][0x380] ;  /* 0x00007000ff0877ac */ /* 0x000e220008000c00 */
[----:B------:R-:W-:Y:S02]  /*0b60*/  IADD3 R6, P0, PT, R2, R9, RZ ;  /* 0x0000000902067210 */ /* 0x000fe40007f1e0ff */
[----:B------:R-:W-:-:S03]  /*0b70*/  IADD3 R10, P2, PT, RZ, -R10, RZ ;  /* 0x8000000aff0a7210 */ /* 0x000fc60007f5e0ff */
[----:B------:R-:W-:Y:S02]  /*0b80*/  IMAD.SHL.U32 R5, R6, 0x4, RZ ;  /* 0x0000000406057824 */ /* 0x000fe400078e00ff */
[----:B------:R-:W-:Y:S02]  /*0b90*/  IMAD.X R11, R3, 0x1, R11, P0 ;  /* 0x00000001030b7824 */ /* 0x000fe400000e060b */
[----:B------:R-:W-:-:S03]  /*0ba0*/  IMAD.X R4, RZ, RZ, -0x1, P2 ;  /* 0xffffffffff047424 */ /* 0x000fc600010e06ff */
[----:B------:R-:W-:Y:S02]  /*0bb0*/  SHF.L.U64.HI R6, R6, 0x2, R11 ;  /* 0x0000000206067819 */ /* 0x000fe4000001020b */
[C---:B0-----:R-:W-:Y:S02]  /*0bc0*/  IADD3 R7, P0, PT, R5.reuse, UR10, RZ ;  /* 0x0000000a05077c10 */ /* 0x041fe4000ff1e0ff */
[----:B------:R-:W-:Y:S02]  /*0bd0*/  IADD3 R5, P1, PT, R5, UR8, RZ ;  /* 0x0000000805057c10 */ /* 0x000fe4000ff3e0ff */
[C---:B------:R-:W-:Y:S02]  /*0be0*/  IADD3.X R8, PT, PT, R6.reuse, UR11, RZ, P0, !PT ;  /* 0x0000000b06087c10 */ /* 0x040fe400087fe4ff */
[----:B------:R-:W-:-:S09]  /*0bf0*/  IADD3.X R6, PT, PT, R6, UR9, RZ, P1, !PT ;  /* 0x0000000906067c10 */ /* 0x000fd20008ffe4ff */
.L_x_12:
[----:B0-----:R-:W-:Y:S02]  /*0c00*/  IMAD.MOV.U32 R2, RZ, RZ, R5 ;  /* 0x000000ffff027224 */ /* 0x001fe400078e0005 */
[----:B------:R-:W-:-:S05]  /*0c10*/  IMAD.MOV.U32 R3, RZ, RZ, R6 ;  /* 0x000000ffff037224 */ /* 0x000fca00078e0006 */
[----:B------:R0:W2:Y:S01]  /*0c20*/  LDG.E R2, desc[UR6][R2.64] ;  /* 0x0000000602027981 */ /* 0x0000a2000c1e1900 */
[----:B------:R-:W-:Y:S02]  /*0c30*/  IADD3 R10, P0, PT, R10, 0x1, RZ ;  /* 0x000000010a0a7810 */ /* 0x000fe40007f1e0ff */
[----:B------:R-:W-:-:S03]  /*0c40*/  IADD3 R5, P2, PT, R5, 0x4, RZ ;  /* 0x0000000405057810 */ /* 0x000fc60007f5e0ff */
[----:B------:R-:W-:Y:S01]  /*0c50*/  IMAD.X R4, RZ, RZ, R4, P0 ;  /* 0x000000ffff047224 */ /* 0x000fe200000e0604 */
[----:B------:R-:W-:Y:S01]  /*0c60*/  ISETP.NE.U32.AND P0, PT, R10, RZ, PT ;  /* 0x000000ff0a00720c */ /* 0x000fe20003f05070 */
[----:B------:R-:W-:Y:S02]  /*0c70*/  IMAD.X R6, RZ, RZ, R6, P2 ;  /* 0x000000ffff067224 */ /* 0x000fe400010e0606 */
[----:B0-----:R-:W-:Y:S01]  /*0c80*/  IMAD.MOV.U32 R3, RZ, RZ, R8 ;  /* 0x000000ffff037224 */ /* 0x001fe200078e0008 */
[----:B------:R-:W-:Y:S01]  /*0c90*/  ISETP.NE.AND.EX P0, PT, R4, RZ, PT, P0 ;  /* 0x000000ff0400720c */ /* 0x000fe20003f05300 */
[----:B--2---:R-:W-:Y:S02]  /*0ca0*/  IMAD.IADD R13, R2, 0x1, R13 ;  /* 0x00000001020d7824 */ /* 0x004fe400078e020d */
[----:B------:R-:W-:Y:S01]  /*0cb0*/  IMAD.MOV.U32 R2, RZ, RZ, R7 ;  /* 0x000000ffff027224 */ /* 0x000fe200078e0007 */
[----:B------:R-:W-:-:S04]  /*0cc0*/  IADD3 R7, P1, PT, R7, 0x4, RZ ;  /* 0x0000000407077810 */ /* 0x000fc80007f3e0ff */
[----:B------:R0:W-:Y:S01]  /*0cd0*/  STG.E desc[UR6][R2.64], R13 ;  /* 0x0000000d02007986 */ /* 0x0001e2000c101906 */
[----:B------:R-:W-:-:S04]  /*0ce0*/  IMAD.X R8, RZ, RZ, R8, P1 ;  /* 0x000000ffff087224 */ /* 0x000fc800008e0608 */
[----:B------:R-:W-:Y:S05]  /*0cf0*/  @P0 BRA `(.L_x_12) ;  /* 0xfffffffc00c00947 */ /* 0x000fea000383ffff */
.L_x_6:
[----:B------:R-:W1:Y:S02]  /*0d00*/  LDCU.64 UR8, c[0x0][0x390] ;  /* 0x00007200ff0877ac */ /* 0x000e640008000a00 */
[----:B-1----:R-:W-:-:S04]  /*0d10*/  ISETP.NE.U32.AND P0, PT, RZ, UR8, PT ;  /* 0x00000008ff007c0c */ /* 0x002fc8000bf05070 */
[----:B------:R-:W-:-:S13]  /*0d20*/  ISETP.NE.AND.EX P0, PT, RZ, UR9, PT, P0 ;  /* 0x00000009ff007c0c */ /* 0x000fda000bf05300 */
[----:B------:R-:W-:Y:S05]  /*0d30*/  @!P0 EXIT ;  /* 0x000000000000894d */ /* 0x000fea0003800000 */
[----:B0-----:R-:W0:Y:S02]  /*0d40*/  LDC.64 R2, c[0x0][0x390] ;  /* 0x0000e400ff027b82 */ /* 0x001e240000000a00 */
[----:B0-----:R-:W-:-:S05]  /*0d50*/  IMAD.WIDE.U32 R2, R0, 0x4, R2 ;  /* 0x0000000400027825 */ /* 0x001fca00078e0002 */
[----:B------:R-:W-:Y:S01]  /*0d60*/  STG.E desc[UR6][R2.64], R13 ;  /* 0x0000000d02007986 */ /* 0x000fe2000c101906 */
[----:B------:R-:W-:Y:S05]  /*0d70*/  EXIT ;  /* 0x000000000000794d */ /* 0x000fea0003800000 */
.L_x_13:
        /* <DEDUP_REMOVED lines=16> */
.L_x_16:


//--------------------- .nv.shared.reserved.0     --------------------------
	.section	.nv.shared.reserved.0,"aw",@nobits
	.weak		__nv_reservedSMEM_offset_0_alias
	.size		__nv_reservedSMEM_offset_0_alias, 0, 64
	.other		__nv_reservedSMEM_offset_0_alias,@"STO_CUDA_RESERVED_SHARED STV_DEFAULT"
__nv_reservedSMEM_offset_0_alias:
	.zero		0
	.zero		64


//--------------------- .nv.constant0._Z11add_offsetsPiS_i --------------------------
	.section	.nv.constant0._Z11add_offsetsPiS_i,"a",@progbits
	.sectionflags	@""
	.align	4
.nv.constant0._Z11add_offsetsPiS_i:
	.zero		916


//--------------------- .nv.constant0._Z10add_blocksPii --------------------------
	.section	.nv.constant0._Z10add_blocksPii,"a",@progbits
	.sectionflags	@""
	.align	4
.nv.constant0._Z10add_blocksPii:
	.zero		908


//--------------------- .nv.constant0._Z17block_linear_scanPKiPiS1_i --------------------------
	.section	.nv.constant0._Z17block_linear_scanPKiPiS1_i,"a",@progbits
	.sectionflags	@""
	.align	4
.nv.constant0._Z17block_linear_scanPKiPiS1_i:
	.zero		924


//--------------------- SYMBOLS --------------------------

	.type		.nv.reservedSmem.offset0,@object
	.size		.nv.reservedSmem.offset0,0x4
